//
// Generated by NVIDIA NVVM Compiler
//
// Compiler Build ID: CL-36424714
// Cuda compilation tools, release 13.0, V13.0.88
// Based on NVVM 20.0.0
//

.version 9.0
.target sm_100
.address_size 64

	// .globl	fusedMultiVectorSumAndAverage
// _ZZ29fusedMultiVectorSumAndAverageE13accumulateSum has been demoted
.extern .shared .align 16 .b8 sharedMem[];

.visible .entry fusedMultiVectorSumAndAverage(
	.param .u64 .ptr .align 1 fusedMultiVectorSumAndAverage_param_0,
	.param .u64 .ptr .align 1 fusedMultiVectorSumAndAverage_param_1,
	.param .u32 fusedMultiVectorSumAndAverage_param_2,
	.param .u32 fusedMultiVectorSumAndAverage_param_3
)
{
	.reg .pred 	%p<13>;
	.reg .b32 	%r<48>;
	.reg .b32 	%f<93>;
	.reg .b64 	%rd<43>;
	// demoted variable
	.shared .align 4 .b8 _ZZ29fusedMultiVectorSumAndAverageE13accumulateSum[4096];
	ld.param.u64 	%rd3, [fusedMultiVectorSumAndAverage_param_0];
	ld.param.u64 	%rd2, [fusedMultiVectorSumAndAverage_param_1];
	ld.param.u32 	%r25, [fusedMultiVectorSumAndAverage_param_2];
	ld.param.u32 	%r26, [fusedMultiVectorSumAndAverage_param_3];
	cvta.to.global.u64 	%rd1, %rd3;
	mov.u32 	%r27, %tid.x;
	mov.u32 	%r28, %ntid.x;
	mov.u32 	%r29, %ctaid.x;
	mad.lo.s32 	%r1, %r28, %r29, %r27;
	setp.ge.s32 	%p1, %r1, %r26;
	@%p1 bra 	$L__BB0_18;
	shl.b32 	%r30, %r1, 2;
	mov.u32 	%r31, _ZZ29fusedMultiVectorSumAndAverageE13accumulateSum;
	add.s32 	%r2, %r31, %r30;
	mov.b32 	%r32, 0;
	st.shared.u32 	[%r2], %r32;
	setp.lt.s32 	%p2, %r25, 1;
	@%p2 bra 	$L__BB0_15;
	and.b32  	%r3, %r25, 15;
	setp.lt.u32 	%p3, %r25, 16;
	mov.b32 	%r44, 0;
	mov.f32 	%f92, 0f00000000;
	@%p3 bra 	$L__BB0_5;
	and.b32  	%r44, %r25, 2147483632;
	neg.s32 	%r42, %r44;
	shl.b32 	%r6, %r26, 4;
	mov.f32 	%f92, 0f00000000;
	mul.wide.s32 	%rd6, %r26, 4;
	mov.u32 	%r41, %r1;
$L__BB0_4:
	.pragma "nounroll";
	mul.wide.s32 	%rd4, %r41, 4;
	add.s64 	%rd5, %rd1, %rd4;
	ld.global.f32 	%f18, [%rd5];
	add.f32 	%f19, %f18, %f92;
	add.s64 	%rd7, %rd5, %rd6;
	ld.global.f32 	%f20, [%rd7];
	add.f32 	%f21, %f20, %f19;
	add.s64 	%rd8, %rd7, %rd6;
	ld.global.f32 	%f22, [%rd8];
	add.f32 	%f23, %f22, %f21;
	add.s64 	%rd9, %rd8, %rd6;
	ld.global.f32 	%f24, [%rd9];
	add.f32 	%f25, %f24, %f23;
	add.s64 	%rd10, %rd9, %rd6;
	ld.global.f32 	%f26, [%rd10];
	add.f32 	%f27, %f26, %f25;
	add.s64 	%rd11, %rd10, %rd6;
	ld.global.f32 	%f28, [%rd11];
	add.f32 	%f29, %f28, %f27;
	add.s64 	%rd12, %rd11, %rd6;
	ld.global.f32 	%f30, [%rd12];
	add.f32 	%f31, %f30, %f29;
	add.s64 	%rd13, %rd12, %rd6;
	ld.global.f32 	%f32, [%rd13];
	add.f32 	%f33, %f32, %f31;
	add.s64 	%rd14, %rd13, %rd6;
	ld.global.f32 	%f34, [%rd14];
	add.f32 	%f35, %f34, %f33;
	add.s64 	%rd15, %rd14, %rd6;
	ld.global.f32 	%f36, [%rd15];
	add.f32 	%f37, %f36, %f35;
	add.s64 	%rd16, %rd15, %rd6;
	ld.global.f32 	%f38, [%rd16];
	add.f32 	%f39, %f38, %f37;
	add.s64 	%rd17, %rd16, %rd6;
	ld.global.f32 	%f40, [%rd17];
	add.f32 	%f41, %f40, %f39;
	add.s64 	%rd18, %rd17, %rd6;
	ld.global.f32 	%f42, [%rd18];
	add.f32 	%f43, %f42, %f41;
	add.s64 	%rd19, %rd18, %rd6;
	ld.global.f32 	%f44, [%rd19];
	add.f32 	%f45, %f44, %f43;
	add.s64 	%rd20, %rd19, %rd6;
	ld.global.f32 	%f46, [%rd20];
	add.f32 	%f47, %f46, %f45;
	add.s64 	%rd21, %rd20, %rd6;
	ld.global.f32 	%f48, [%rd21];
	add.f32 	%f92, %f48, %f47;
	add.s32 	%r42, %r42, 16;
	add.s32 	%r41, %r41, %r6;
	setp.ne.s32 	%p4, %r42, 0;
	@%p4 bra 	$L__BB0_4;
$L__BB0_5:
	setp.eq.s32 	%p5, %r3, 0;
	@%p5 bra 	$L__BB0_14;
	and.b32  	%r12, %r25, 7;
	setp.lt.u32 	%p6, %r3, 8;
	@%p6 bra 	$L__BB0_8;
	mad.lo.s32 	%r34, %r44, %r26, %r1;
	mul.wide.s32 	%rd22, %r34, 4;
	add.s64 	%rd23, %rd1, %rd22;
	ld.global.f32 	%f50, [%rd23];
	add.f32 	%f51, %f50, %f92;
	mul.wide.s32 	%rd24, %r26, 4;
	add.s64 	%rd25, %rd23, %rd24;
	ld.global.f32 	%f52, [%rd25];
	add.f32 	%f53, %f52, %f51;
	add.s64 	%rd26, %rd25, %rd24;
	ld.global.f32 	%f54, [%rd26];
	add.f32 	%f55, %f54, %f53;
	add.s64 	%rd27, %rd26, %rd24;
	ld.global.f32 	%f56, [%rd27];
	add.f32 	%f57, %f56, %f55;
	add.s64 	%rd28, %rd27, %rd24;
	ld.global.f32 	%f58, [%rd28];
	add.f32 	%f59, %f58, %f57;
	add.s64 	%rd29, %rd28, %rd24;
	ld.global.f32 	%f60, [%rd29];
	add.f32 	%f61, %f60, %f59;
	add.s64 	%rd30, %rd29, %rd24;
	ld.global.f32 	%f62, [%rd30];
	add.f32 	%f63, %f62, %f61;
	add.s64 	%rd31, %rd30, %rd24;
	ld.global.f32 	%f64, [%rd31];
	add.f32 	%f92, %f64, %f63;
	add.s32 	%r44, %r44, 8;
$L__BB0_8:
	setp.eq.s32 	%p7, %r12, 0;
	@%p7 bra 	$L__BB0_14;
	and.b32  	%r15, %r25, 3;
	setp.lt.u32 	%p8, %r12, 4;
	@%p8 bra 	$L__BB0_11;
	mad.lo.s32 	%r35, %r44, %r26, %r1;
	mul.wide.s32 	%rd32, %r35, 4;
	add.s64 	%rd33, %rd1, %rd32;
	ld.global.f32 	%f66, [%rd33];
	add.f32 	%f67, %f66, %f92;
	mul.wide.s32 	%rd34, %r26, 4;
	add.s64 	%rd35, %rd33, %rd34;
	ld.global.f32 	%f68, [%rd35];
	add.f32 	%f69, %f68, %f67;
	add.s64 	%rd36, %rd35, %rd34;
	ld.global.f32 	%f70, [%rd36];
	add.f32 	%f71, %f70, %f69;
	add.s64 	%rd37, %rd36, %rd34;
	ld.global.f32 	%f72, [%rd37];
	add.f32 	%f92, %f72, %f71;
	add.s32 	%r44, %r44, 4;
$L__BB0_11:
	setp.eq.s32 	%p9, %r15, 0;
	@%p9 bra 	$L__BB0_14;
	mad.lo.s32 	%r47, %r44, %r26, %r1;
	neg.s32 	%r46, %r15;
$L__BB0_13:
	.pragma "nounroll";
	mul.wide.s32 	%rd38, %r47, 4;
	add.s64 	%rd39, %rd1, %rd38;
	ld.global.f32 	%f73, [%rd39];
	add.f32 	%f92, %f73, %f92;
	add.s32 	%r47, %r47, %r26;
	add.s32 	%r46, %r46, 1;
	setp.ne.s32 	%p10, %r46, 0;
	@%p10 bra 	$L__BB0_13;
$L__BB0_14:
	st.shared.f32 	[%r2], %f92;
$L__BB0_15:
	bar.sync 	0;
	mul.hi.s32 	%r36, %r26, 715827883;
	shr.u32 	%r37, %r36, 31;
	add.s32 	%r38, %r36, %r37;
	setp.ge.s32 	%p11, %r1, %r38;
	@%p11 bra 	$L__BB0_18;
	mad.lo.s32 	%r24, %r1, 20, %r2;
	ld.shared.f32 	%f14, [%r24+20];
	setp.leu.f32 	%p12, %f14, 0f00000000;
	@%p12 bra 	$L__BB0_18;
	ld.shared.f32 	%f74, [%r24];
	div.rn.f32 	%f75, %f74, %f14;
	mul.lo.s32 	%r39, %r1, 6;
	cvta.to.global.u64 	%rd40, %rd2;
	mul.wide.s32 	%rd41, %r39, 4;
	add.s64 	%rd42, %rd40, %rd41;
	st.global.f32 	[%rd42], %f75;
	ld.shared.f32 	%f76, [%r24+4];
	div.rn.f32 	%f77, %f76, %f14;
	st.global.f32 	[%rd42+4], %f77;
	ld.shared.f32 	%f78, [%r24+8];
	div.rn.f32 	%f79, %f78, %f14;
	st.global.f32 	[%rd42+8], %f79;
	ld.shared.f32 	%f80, [%r24+12];
	div.rn.f32 	%f81, %f80, %f14;
	st.global.f32 	[%rd42+12], %f81;
	ld.shared.f32 	%f82, [%r24+16];
	div.rn.f32 	%f83, %f82, %f14;
	st.global.f32 	[%rd42+16], %f83;
	mov.b32 	%r40, 0;
	st.global.u32 	[%rd42+20], %r40;
$L__BB0_18:
	ret;

}
	// .globl	assignClusterCenters
.visible .entry assignClusterCenters(
	.param .u64 .ptr .align 1 assignClusterCenters_param_0,
	.param .u64 .ptr .align 1 assignClusterCenters_param_1,
	.param .u64 .ptr .align 1 assignClusterCenters_param_2,
	.param .u64 .ptr .align 1 assignClusterCenters_param_3,
	.param .u64 .ptr .align 1 assignClusterCenters_param_4,
	.param .u64 .ptr .align 1 assignClusterCenters_param_5,
	.param .u32 assignClusterCenters_param_6,
	.param .u32 assignClusterCenters_param_7,
	.param .u32 assignClusterCenters_param_8,
	.param .u32 assignClusterCenters_param_9,
	.param .u32 assignClusterCenters_param_10
)
{
	.reg .pred 	%p<45>;
	.reg .b32 	%r<109>;
	.reg .b32 	%f<218>;
	.reg .b64 	%rd<33>;

	ld.param.u64 	%rd11, [assignClusterCenters_param_0];
	ld.param.u64 	%rd9, [assignClusterCenters_param_1];
	ld.param.u64 	%rd12, [assignClusterCenters_param_2];
	ld.param.u64 	%rd13, [assignClusterCenters_param_3];
	ld.param.u64 	%rd14, [assignClusterCenters_param_5];
	ld.param.u32 	%r49, [assignClusterCenters_param_6];
	ld.param.u32 	%r53, [assignClusterCenters_param_7];
	ld.param.u32 	%r50, [assignClusterCenters_param_8];
	ld.param.u32 	%r51, [assignClusterCenters_param_9];
	ld.param.u32 	%r52, [assignClusterCenters_param_10];
	cvta.to.global.u64 	%rd1, %rd14;
	cvta.to.global.u64 	%rd2, %rd12;
	cvta.to.global.u64 	%rd3, %rd9;
	cvta.to.global.u64 	%rd4, %rd11;
	cvta.to.global.u64 	%rd5, %rd13;
	mov.u32 	%r108, %tid.x;
	mov.u32 	%r2, %ctaid.x;
	mov.u32 	%r3, %ntid.x;
	mul.lo.s32 	%r4, %r2, %r3;
	add.s32 	%r5, %r4, %r108;
	mul.lo.s32 	%r6, %r53, %r49;
	setp.ge.s32 	%p1, %r5, %r6;
	@%p1 bra 	$L__BB1_34;
	div.s32 	%r8, %r5, %r49;
	mul.lo.s32 	%r54, %r8, %r49;
	sub.s32 	%r7, %r5, %r54;
	add.s32 	%r55, %r3, %r6;
	add.s32 	%r56, %r55, -1;
	div.u32 	%r57, %r56, %r3;
	mul.lo.s32 	%r9, %r50, 6;
	shl.b32 	%r58, %r9, 2;
	mov.u32 	%r59, sharedMem;
	add.s32 	%r10, %r59, %r58;
	add.s32 	%r11, %r57, -1;
	setp.ne.s32 	%p2, %r2, %r11;
	shl.b32 	%r60, %r108, 2;
	add.s32 	%r12, %r10, %r60;
	@%p2 bra 	$L__BB1_5;
	setp.ge.s32 	%p4, %r108, %r9;
	@%p4 bra 	$L__BB1_7;
	sub.s32 	%r13, %r6, %r4;
	mov.u32 	%r92, %r108;
$L__BB1_4:
	mul.wide.s32 	%rd17, %r92, 4;
	add.s64 	%rd18, %rd5, %rd17;
	ld.global.f32 	%f35, [%rd18];
	shl.b32 	%r65, %r92, 2;
	add.s32 	%r67, %r59, %r65;
	st.shared.f32 	[%r67], %f35;
	add.s32 	%r68, %r10, %r65;
	mov.b32 	%r69, 0;
	st.shared.u32 	[%r68], %r69;
	add.s32 	%r92, %r13, %r92;
	setp.lt.s32 	%p5, %r92, %r9;
	@%p5 bra 	$L__BB1_4;
	bra.uni 	$L__BB1_7;
$L__BB1_5:
	setp.ge.s32 	%p3, %r108, %r9;
	@%p3 bra 	$L__BB1_7;
	mul.wide.u32 	%rd15, %r108, 4;
	add.s64 	%rd16, %rd5, %rd15;
	ld.global.f32 	%f34, [%rd16];
	add.s32 	%r63, %r59, %r60;
	st.shared.f32 	[%r63], %f34;
	mov.b32 	%r64, 0;
	st.shared.u32 	[%r12], %r64;
$L__BB1_7:
	bar.sync 	0;
	cvt.rn.f32.s32 	%f36, %r51;
	cvt.rn.f32.s32 	%f37, %r52;
	div.rn.f32 	%f1, %f36, %f37;
	setp.lt.s32 	%p6, %r50, 1;
	mov.b32 	%r95, 0;
	@%p6 bra 	$L__BB1_29;
	cvt.rn.f32.s32 	%f2, %r8;
	cvt.rn.f32.s32 	%f3, %r7;
	shl.b32 	%r73, %r52, 1;
	cvt.rn.f32.s32 	%f4, %r73;
	mul.wide.s32 	%rd19, %r5, 4;
	add.s64 	%rd6, %rd4, %rd19;
	add.s64 	%rd7, %rd3, %rd19;
	add.s64 	%rd8, %rd2, %rd19;
	and.b32  	%r16, %r50, 3;
	setp.lt.u32 	%p7, %r50, 4;
	mov.f32 	%f210, 0f7F7FFFFF;
	mov.b32 	%r105, 0;
	mov.u32 	%r95, %r105;
	@%p7 bra 	$L__BB1_19;
	mov.f32 	%f210, 0f7F7FFFFF;
	mov.b32 	%r93, 0;
	mov.u32 	%r95, %r93;
$L__BB1_10:
	.pragma "nounroll";
	mov.u32 	%r75, sharedMem;
	mad.lo.s32 	%r19, %r93, 24, %r75;
	ld.shared.f32 	%f40, [%r19+12];
	ld.shared.f32 	%f41, [%r19+16];
	sub.f32 	%f42, %f40, %f2;
	abs.f32 	%f6, %f42;
	sub.f32 	%f43, %f41, %f3;
	abs.f32 	%f44, %f43;
	setp.gtu.f32 	%p8, %f6, %f4;
	setp.gtu.f32 	%p9, %f44, %f4;
	or.pred  	%p10, %p8, %p9;
	@%p10 bra 	$L__BB1_12;
	.pragma "used_bytes_mask 4095";
	ld.shared.v4.f32 	{%f45, %f46, %f47, %f48}, [%r19];
	mul.f32 	%f49, %f44, %f44;
	fma.rn.f32 	%f50, %f6, %f6, %f49;
	sqrt.rn.f32 	%f51, %f50;
	ld.global.f32 	%f52, [%rd6];
	sub.f32 	%f53, %f45, %f52;
	ld.global.f32 	%f54, [%rd7];
	sub.f32 	%f55, %f46, %f54;
	mul.f32 	%f56, %f55, %f55;
	fma.rn.f32 	%f57, %f53, %f53, %f56;
	ld.global.f32 	%f58, [%rd8];
	sub.f32 	%f59, %f47, %f58;
	fma.rn.f32 	%f60, %f59, %f59, %f57;
	sqrt.rn.f32 	%f61, %f60;
	fma.rn.f32 	%f62, %f1, %f51, %f61;
	setp.lt.f32 	%p11, %f62, %f210;
	add.s32 	%r76, %r93, 1;
	selp.f32 	%f210, %f62, %f210, %p11;
	selp.b32 	%r95, %r76, %r95, %p11;
$L__BB1_12:
	ld.shared.f32 	%f63, [%r19+36];
	ld.shared.f32 	%f64, [%r19+40];
	sub.f32 	%f65, %f63, %f2;
	abs.f32 	%f10, %f65;
	sub.f32 	%f66, %f64, %f3;
	abs.f32 	%f67, %f66;
	setp.gtu.f32 	%p12, %f10, %f4;
	setp.gtu.f32 	%p13, %f67, %f4;
	or.pred  	%p14, %p12, %p13;
	@%p14 bra 	$L__BB1_14;
	ld.shared.f32 	%f68, [%r19+32];
	ld.shared.v2.f32 	{%f69, %f70}, [%r19+24];
	mul.f32 	%f71, %f67, %f67;
	fma.rn.f32 	%f72, %f10, %f10, %f71;
	sqrt.rn.f32 	%f73, %f72;
	ld.global.f32 	%f74, [%rd6];
	sub.f32 	%f75, %f69, %f74;
	ld.global.f32 	%f76, [%rd7];
	sub.f32 	%f77, %f70, %f76;
	mul.f32 	%f78, %f77, %f77;
	fma.rn.f32 	%f79, %f75, %f75, %f78;
	ld.global.f32 	%f80, [%rd8];
	sub.f32 	%f81, %f68, %f80;
	fma.rn.f32 	%f82, %f81, %f81, %f79;
	sqrt.rn.f32 	%f83, %f82;
	fma.rn.f32 	%f84, %f1, %f73, %f83;
	setp.lt.f32 	%p15, %f84, %f210;
	add.s32 	%r77, %r93, 2;
	selp.f32 	%f210, %f84, %f210, %p15;
	selp.b32 	%r95, %r77, %r95, %p15;
$L__BB1_14:
	ld.shared.f32 	%f85, [%r19+60];
	ld.shared.f32 	%f86, [%r19+64];
	sub.f32 	%f87, %f85, %f2;
	abs.f32 	%f14, %f87;
	sub.f32 	%f88, %f86, %f3;
	abs.f32 	%f89, %f88;
	setp.gtu.f32 	%p16, %f14, %f4;
	setp.gtu.f32 	%p17, %f89, %f4;
	or.pred  	%p18, %p16, %p17;
	@%p18 bra 	$L__BB1_16;
	.pragma "used_bytes_mask 4095";
	ld.shared.v4.f32 	{%f90, %f91, %f92, %f93}, [%r19+48];
	mul.f32 	%f94, %f89, %f89;
	fma.rn.f32 	%f95, %f14, %f14, %f94;
	sqrt.rn.f32 	%f96, %f95;
	ld.global.f32 	%f97, [%rd6];
	sub.f32 	%f98, %f90, %f97;
	ld.global.f32 	%f99, [%rd7];
	sub.f32 	%f100, %f91, %f99;
	mul.f32 	%f101, %f100, %f100;
	fma.rn.f32 	%f102, %f98, %f98, %f101;
	ld.global.f32 	%f103, [%rd8];
	sub.f32 	%f104, %f92, %f103;
	fma.rn.f32 	%f105, %f104, %f104, %f102;
	sqrt.rn.f32 	%f106, %f105;
	fma.rn.f32 	%f107, %f1, %f96, %f106;
	setp.lt.f32 	%p19, %f107, %f210;
	add.s32 	%r78, %r93, 3;
	selp.f32 	%f210, %f107, %f210, %p19;
	selp.b32 	%r95, %r78, %r95, %p19;
$L__BB1_16:
	ld.shared.f32 	%f108, [%r19+84];
	ld.shared.f32 	%f109, [%r19+88];
	sub.f32 	%f110, %f108, %f2;
	abs.f32 	%f18, %f110;
	sub.f32 	%f111, %f109, %f3;
	abs.f32 	%f112, %f111;
	setp.gtu.f32 	%p20, %f18, %f4;
	setp.gtu.f32 	%p21, %f112, %f4;
	or.pred  	%p22, %p20, %p21;
	@%p22 bra 	$L__BB1_18;
	ld.shared.f32 	%f113, [%r19+80];
	ld.shared.v2.f32 	{%f114, %f115}, [%r19+72];
	mul.f32 	%f116, %f112, %f112;
	fma.rn.f32 	%f117, %f18, %f18, %f116;
	sqrt.rn.f32 	%f118, %f117;
	ld.global.f32 	%f119, [%rd6];
	sub.f32 	%f120, %f114, %f119;
	ld.global.f32 	%f121, [%rd7];
	sub.f32 	%f122, %f115, %f121;
	mul.f32 	%f123, %f122, %f122;
	fma.rn.f32 	%f124, %f120, %f120, %f123;
	ld.global.f32 	%f125, [%rd8];
	sub.f32 	%f126, %f113, %f125;
	fma.rn.f32 	%f127, %f126, %f126, %f124;
	sqrt.rn.f32 	%f128, %f127;
	fma.rn.f32 	%f129, %f1, %f118, %f128;
	setp.lt.f32 	%p23, %f129, %f210;
	add.s32 	%r79, %r93, 4;
	selp.f32 	%f210, %f129, %f210, %p23;
	selp.b32 	%r95, %r79, %r95, %p23;
$L__BB1_18:
	add.s32 	%r93, %r93, 4;
	and.b32  	%r105, %r50, 2147483644;
	setp.ne.s32 	%p24, %r93, %r105;
	@%p24 bra 	$L__BB1_10;
$L__BB1_19:
	setp.eq.s32 	%p25, %r16, 0;
	@%p25 bra 	$L__BB1_29;
	setp.eq.s32 	%p26, %r16, 1;
	@%p26 bra 	$L__BB1_26;
	mov.u32 	%r81, sharedMem;
	mad.lo.s32 	%r33, %r105, 24, %r81;
	ld.shared.f32 	%f130, [%r33+12];
	ld.shared.f32 	%f131, [%r33+16];
	sub.f32 	%f132, %f130, %f2;
	abs.f32 	%f23, %f132;
	sub.f32 	%f133, %f131, %f3;
	abs.f32 	%f134, %f133;
	setp.gtu.f32 	%p27, %f23, %f4;
	setp.gtu.f32 	%p28, %f134, %f4;
	or.pred  	%p29, %p27, %p28;
	@%p29 bra 	$L__BB1_23;
	ld.shared.f32 	%f135, [%r33+8];
	ld.shared.v2.f32 	{%f136, %f137}, [%r33];
	mul.f32 	%f138, %f134, %f134;
	fma.rn.f32 	%f139, %f23, %f23, %f138;
	sqrt.rn.f32 	%f140, %f139;
	ld.global.f32 	%f141, [%rd6];
	sub.f32 	%f142, %f136, %f141;
	ld.global.f32 	%f143, [%rd7];
	sub.f32 	%f144, %f137, %f143;
	mul.f32 	%f145, %f144, %f144;
	fma.rn.f32 	%f146, %f142, %f142, %f145;
	ld.global.f32 	%f147, [%rd8];
	sub.f32 	%f148, %f135, %f147;
	fma.rn.f32 	%f149, %f148, %f148, %f146;
	sqrt.rn.f32 	%f150, %f149;
	fma.rn.f32 	%f151, %f1, %f140, %f150;
	setp.lt.f32 	%p30, %f151, %f210;
	add.s32 	%r82, %r105, 1;
	selp.f32 	%f210, %f151, %f210, %p30;
	selp.b32 	%r95, %r82, %r95, %p30;
$L__BB1_23:
	ld.shared.f32 	%f152, [%r33+36];
	ld.shared.f32 	%f153, [%r33+40];
	sub.f32 	%f154, %f152, %f2;
	abs.f32 	%f27, %f154;
	sub.f32 	%f155, %f153, %f3;
	abs.f32 	%f156, %f155;
	setp.gtu.f32 	%p31, %f27, %f4;
	setp.gtu.f32 	%p32, %f156, %f4;
	or.pred  	%p33, %p31, %p32;
	@%p33 bra 	$L__BB1_25;
	ld.shared.f32 	%f157, [%r33+32];
	ld.shared.v2.f32 	{%f158, %f159}, [%r33+24];
	mul.f32 	%f160, %f156, %f156;
	fma.rn.f32 	%f161, %f27, %f27, %f160;
	sqrt.rn.f32 	%f162, %f161;
	ld.global.f32 	%f163, [%rd6];
	sub.f32 	%f164, %f158, %f163;
	ld.global.f32 	%f165, [%rd7];
	sub.f32 	%f166, %f159, %f165;
	mul.f32 	%f167, %f166, %f166;
	fma.rn.f32 	%f168, %f164, %f164, %f167;
	ld.global.f32 	%f169, [%rd8];
	sub.f32 	%f170, %f157, %f169;
	fma.rn.f32 	%f171, %f170, %f170, %f168;
	sqrt.rn.f32 	%f172, %f171;
	fma.rn.f32 	%f173, %f1, %f162, %f172;
	setp.lt.f32 	%p34, %f173, %f210;
	add.s32 	%r83, %r105, 2;
	selp.f32 	%f210, %f173, %f210, %p34;
	selp.b32 	%r95, %r83, %r95, %p34;
$L__BB1_25:
	add.s32 	%r105, %r105, 2;
$L__BB1_26:
	and.b32  	%r84, %r50, 1;
	setp.eq.b32 	%p35, %r84, 1;
	not.pred 	%p36, %p35;
	@%p36 bra 	$L__BB1_29;
	mov.u32 	%r85, sharedMem;
	mad.lo.s32 	%r42, %r105, 24, %r85;
	ld.shared.f32 	%f174, [%r42+12];
	ld.shared.f32 	%f175, [%r42+16];
	sub.f32 	%f176, %f174, %f2;
	abs.f32 	%f32, %f176;
	sub.f32 	%f177, %f175, %f3;
	abs.f32 	%f178, %f177;
	setp.gtu.f32 	%p37, %f32, %f4;
	setp.gtu.f32 	%p38, %f178, %f4;
	or.pred  	%p39, %p37, %p38;
	@%p39 bra 	$L__BB1_29;
	ld.shared.f32 	%f179, [%r42+8];
	ld.shared.v2.f32 	{%f180, %f181}, [%r42];
	mul.f32 	%f182, %f178, %f178;
	fma.rn.f32 	%f183, %f32, %f32, %f182;
	sqrt.rn.f32 	%f184, %f183;
	ld.global.f32 	%f185, [%rd6];
	sub.f32 	%f186, %f180, %f185;
	ld.global.f32 	%f187, [%rd7];
	sub.f32 	%f188, %f181, %f187;
	mul.f32 	%f189, %f188, %f188;
	fma.rn.f32 	%f190, %f186, %f186, %f189;
	ld.global.f32 	%f191, [%rd8];
	sub.f32 	%f192, %f179, %f191;
	fma.rn.f32 	%f193, %f192, %f192, %f190;
	sqrt.rn.f32 	%f194, %f193;
	fma.rn.f32 	%f195, %f1, %f184, %f194;
	setp.lt.f32 	%p40, %f195, %f210;
	add.s32 	%r86, %r105, 1;
	selp.b32 	%r95, %r86, %r95, %p40;
$L__BB1_29:
	ld.param.u64 	%rd32, [assignClusterCenters_param_4];
	ld.param.u64 	%rd31, [assignClusterCenters_param_1];
	setp.ne.s32 	%p41, %r2, %r11;
	cvta.to.global.u64 	%rd20, %rd32;
	mul.wide.s32 	%rd21, %r5, 4;
	add.s64 	%rd22, %rd20, %rd21;
	st.global.u32 	[%rd22], %r95;
	mad.lo.s32 	%r87, %r95, 24, %r10;
	add.s64 	%rd23, %rd4, %rd21;
	ld.global.f32 	%f196, [%rd23];
	atom.shared.add.f32 	%f197, [%r87+-24], %f196;
	cvta.to.global.u64 	%rd24, %rd31;
	add.s64 	%rd25, %rd24, %rd21;
	ld.global.f32 	%f198, [%rd25];
	atom.shared.add.f32 	%f199, [%r87+-20], %f198;
	add.s64 	%rd26, %rd2, %rd21;
	ld.global.f32 	%f200, [%rd26];
	atom.shared.add.f32 	%f201, [%r87+-16], %f200;
	cvt.rn.f32.s32 	%f202, %r8;
	atom.shared.add.f32 	%f203, [%r87+-12], %f202;
	cvt.rn.f32.s32 	%f204, %r7;
	atom.shared.add.f32 	%f205, [%r87+-8], %f204;
	atom.shared.add.f32 	%f206, [%r87+-4], 0f3F800000;
	bar.sync 	0;
	mul.lo.s32 	%r45, %r9, %r2;
	@%p41 bra 	$L__BB1_32;
	sub.s32 	%r46, %r6, %r4;
	setp.ge.s32 	%p43, %r108, %r9;
	@%p43 bra 	$L__BB1_34;
$L__BB1_31:
	shl.b32 	%r89, %r108, 2;
	add.s32 	%r90, %r10, %r89;
	ld.shared.f32 	%f208, [%r90];
	add.s32 	%r91, %r108, %r45;
	mul.wide.s32 	%rd29, %r91, 4;
	add.s64 	%rd30, %rd1, %rd29;
	st.global.f32 	[%rd30], %f208;
	add.s32 	%r108, %r46, %r108;
	setp.lt.s32 	%p44, %r108, %r9;
	@%p44 bra 	$L__BB1_31;
	bra.uni 	$L__BB1_34;
$L__BB1_32:
	setp.ge.s32 	%p42, %r108, %r9;
	@%p42 bra 	$L__BB1_34;
	ld.shared.f32 	%f207, [%r12];
	add.s32 	%r88, %r45, %r108;
	mul.wide.s32 	%rd27, %r88, 4;
	add.s64 	%rd28, %rd1, %rd27;
	st.global.f32 	[%rd28], %f207;
$L__BB1_34:
	ret;

}
	// .globl	averageColorCluster
.visible .entry averageColorCluster(
	.param .u64 .ptr .align 1 averageColorCluster_param_0,
	.param .u64 .ptr .align 1 averageColorCluster_param_1,
	.param .u64 .ptr .align 1 averageColorCluster_param_2,
	.param .u64 .ptr .align 1 averageColorCluster_param_3,
	.param .u64 .ptr .align 1 averageColorCluster_param_4,
	.param .u32 averageColorCluster_param_5,
	.param .u32 averageColorCluster_param_6
)
{
	.reg .pred 	%p<2>;
	.reg .b32 	%r<10>;
	.reg .b32 	%f<4>;
	.reg .b64 	%rd<18>;

	ld.param.u64 	%rd1, [averageColorCluster_param_0];
	ld.param.u64 	%rd2, [averageColorCluster_param_1];
	ld.param.u64 	%rd3, [averageColorCluster_param_2];
	ld.param.u64 	%rd4, [averageColorCluster_param_3];
	ld.param.u64 	%rd5, [averageColorCluster_param_4];
	ld.param.u32 	%r2, [averageColorCluster_param_5];
	ld.param.u32 	%r3, [averageColorCluster_param_6];
	mov.u32 	%r4, %tid.x;
	mov.u32 	%r5, %ctaid.x;
	mov.u32 	%r6, %ntid.x;
	mad.lo.s32 	%r1, %r5, %r6, %r4;
	mul.lo.s32 	%r7, %r3, %r2;
	setp.ge.s32 	%p1, %r1, %r7;
	@%p1 bra 	$L__BB2_2;
	cvta.to.global.u64 	%rd6, %rd5;
	cvta.to.global.u64 	%rd7, %rd4;
	cvta.to.global.u64 	%rd8, %rd1;
	cvta.to.global.u64 	%rd9, %rd2;
	cvta.to.global.u64 	%rd10, %rd3;
	mul.wide.s32 	%rd11, %r1, 4;
	add.s64 	%rd12, %rd6, %rd11;
	ld.global.u32 	%r8, [%rd12];
	mad.lo.s32 	%r9, %r8, 6, -6;
	mul.wide.s32 	%rd13, %r9, 4;
	add.s64 	%rd14, %rd7, %rd13;
	ld.global.f32 	%f1, [%rd14];
	add.s64 	%rd15, %rd8, %rd11;
	st.global.f32 	[%rd15], %f1;
	ld.global.f32 	%f2, [%rd14+4];
	add.s64 	%rd16, %rd9, %rd11;
	st.global.f32 	[%rd16], %f2;
	ld.global.f32 	%f3, [%rd14+8];
	add.s64 	%rd17, %rd10, %rd11;
	st.global.f32 	[%rd17], %f3;
$L__BB2_2:
	ret;

}


// ===== COMPILED SASS (sm_100) =====

	.target	sm_100

	.elftype	@"ET_EXEC"


//--------------------- .note.nv.tkinfo           --------------------------
	.section	.note.nv.tkinfo,"",@"SHT_NOTE"
	.sectionflags	@"SHF_NOTE_NV_TKINFO"
	.tkinfo
        /*0018*/ 	.word	0x00000002
        /*0030*/ 	.string	""
        /*0030*/ 	.string	"ptxas"
        /*0030*/ 	.string	"Cuda compilation tools, release 13.0, V13.0.88"
        /*0030*/ 	.string	"Build cuda_13.0.r13.0/compiler.36424714_0"
        /*0030*/ 	.string	"-arch sm_100 -m 64 "



//--------------------- .note.nv.cuinfo           --------------------------
	.section	.note.nv.cuinfo,"",@"SHT_NOTE"
	.sectionflags	@"SHF_NOTE_NV_CUINFO"
        /*0018*/ 	.short	0x0002
        /*001a*/ 	.short	0x0064
        /*001c*/ 	.short	0x0082
	.zero		2


//--------------------- .nv.info                  --------------------------
	.section	.nv.info,"",@"SHT_CUDA_INFO"
	.align	4


	//----- nvinfo : EIATTR_REGCOUNT
	.align		4
        /*0000*/ 	.byte	0x04, 0x2f
        /*0002*/ 	.short	(.L_1 - .L_0)
	.align		4
.L_0:
        /*0004*/ 	.word	index@(fusedMultiVectorSumAndAverage)
        /*0008*/ 	.word	0x00000020


	//----- nvinfo : EIATTR_FRAME_SIZE
	.align		4
.L_1:
        /*000c*/ 	.byte	0x04, 0x11
        /*000e*/ 	.short	(.L_3 - .L_2)
	.align		4
.L_2:
        /*0010*/ 	.word	index@($__internal_2_$__cuda_sm3x_div_rn_noftz_f32_slowpath)
        /*0014*/ 	.word	0x00000000


	//----- nvinfo : EIATTR_FRAME_SIZE
	.align		4
.L_3:
        /*0018*/ 	.byte	0x04, 0x11
        /*001a*/ 	.short	(.L_5 - .L_4)
	.align		4
.L_4:
        /*001c*/ 	.word	index@(fusedMultiVectorSumAndAverage)
        /*0020*/ 	.word	0x00000000


	//----- nvinfo : EIATTR_REGCOUNT
	.align		4
.L_5:
        /*0024*/ 	.byte	0x04, 0x2f
        /*0026*/ 	.short	(.L_7 - .L_6)
	.align		4
.L_6:
        /*0028*/ 	.word	index@(assignClusterCenters)
        /*002c*/ 	.word	0x00000020


	//----- nvinfo : EIATTR_FRAME_SIZE
	.align		4
.L_7:
        /*0030*/ 	.byte	0x04, 0x11
        /*0032*/ 	.short	(.L_9 - .L_8)
	.align		4
.L_8:
        /*0034*/ 	.word	index@($__internal_1_$__cuda_sm3x_div_rn_noftz_f32_slowpath)
        /*0038*/ 	.word	0x00000000


	//----- nvinfo : EIATTR_FRAME_SIZE
	.align		4
.L_9:
        /*003c*/ 	.byte	0x04, 0x11
        /*003e*/ 	.short	(.L_11 - .L_10)
	.align		4
.L_10:
        /*0040*/ 	.word	index@($__internal_0_$__cuda_sm20_sqrt_rn_f32_slowpath)
        /*0044*/ 	.word	0x00000000


	//----- nvinfo : EIATTR_FRAME_SIZE
	.align		4
.L_11:
        /*0048*/ 	.byte	0x04, 0x11
        /*004a*/ 	.short	(.L_13 - .L_12)
	.align		4
.L_12:
        /*004c*/ 	.word	index@(assignClusterCenters)
        /*0050*/ 	.word	0x00000000


	//----- nvinfo : EIATTR_REGCOUNT
	.align		4
.L_13:
        /*0054*/ 	.byte	0x04, 0x2f
        /*0056*/ 	.short	(.L_15 - .L_14)
	.align		4
.L_14:
        /*0058*/ 	.word	index@(averageColorCluster)
        /*005c*/ 	.word	0x00000014


	//----- nvinfo : EIATTR_FRAME_SIZE
	.align		4
.L_15:
        /*0060*/ 	.byte	0x04, 0x11
        /*0062*/ 	.short	(.L_17 - .L_16)
	.align		4
.L_16:
        /*0064*/ 	.word	index@(averageColorCluster)
        /*0068*/ 	.word	0x00000000


	//----- nvinfo : EIATTR_MIN_STACK_SIZE
	.align		4
.L_17:
        /*006c*/ 	.byte	0x04, 0x12
        /*006e*/ 	.short	(.L_19 - .L_18)
	.align		4
.L_18:
        /*0070*/ 	.word	index@(averageColorCluster)
        /*0074*/ 	.word	0x00000000


	//----- nvinfo : EIATTR_MIN_STACK_SIZE
	.align		4
.L_19:
        /*0078*/ 	.byte	0x04, 0x12
        /*007a*/ 	.short	(.L_21 - .L_20)
	.align		4
.L_20:
        /*007c*/ 	.word	index@(assignClusterCenters)
        /*0080*/ 	.word	0x00000000


	//----- nvinfo : EIATTR_MIN_STACK_SIZE
	.align		4
.L_21:
        /*0084*/ 	.byte	0x04, 0x12
        /*0086*/ 	.short	(.L_23 - .L_22)
	.align		4
.L_22:
        /*0088*/ 	.word	index@(fusedMultiVectorSumAndAverage)
        /*008c*/ 	.word	0x00000000
.L_23:


//--------------------- .nv.compat                --------------------------
	.section	.nv.compat,"",@"SHT_CUDA_COMPAT_INFO"
	.align	4
        /*0000*/ 	.byte	0x02, 0x09, 0x00, 0x00, 0x02, 0x02, 0x01, 0x00, 0x02, 0x05, 0x05, 0x00, 0x03, 0x07, 0x01, 0x01
        /*0010*/ 	.byte	0x02, 0x03, 0x00, 0x00, 0x02, 0x06, 0x01, 0x00, 0x04, 0x0b, 0x08, 0x00, 0x01, 0x00, 0x00, 0x00
        /*0020*/ 	.byte	0x00, 0x00, 0x00, 0x00


//--------------------- .nv.info.averageColorCluster --------------------------
	.section	.nv.info.averageColorCluster,"",@"SHT_CUDA_INFO"
	.sectionflags	@""
	.align	4


	//----- nvinfo : EIATTR_CUDA_API_VERSION
	.align		4
        /*0000*/ 	.byte	0x04, 0x37
        /*0002*/ 	.short	(.L_25 - .L_24)
.L_24:
        /*0004*/ 	.word	0x00000082


	//----- nvinfo : EIATTR_KPARAM_INFO
	.align		4
.L_25:
        /*0008*/ 	.byte	0x04, 0x17
        /*000a*/ 	.short	(.L_27 - .L_26)
.L_26:
        /*000c*/ 	.word	0x00000000
        /*0010*/ 	.short	0x0006
        /*0012*/ 	.short	0x002c
        /*0014*/ 	.byte	0x00, 0xf0, 0x11, 0x00


	//----- nvinfo : EIATTR_KPARAM_INFO
	.align		4
.L_27:
        /*0018*/ 	.byte	0x04, 0x17
        /*001a*/ 	.short	(.L_29 - .L_28)
.L_28:
        /*001c*/ 	.word	0x00000000
        /*0020*/ 	.short	0x0005
        /*0022*/ 	.short	0x0028
        /*0024*/ 	.byte	0x00, 0xf0, 0x11, 0x00


	//----- nvinfo : EIATTR_KPARAM_INFO
	.align		4
.L_29:
        /*0028*/ 	.byte	0x04, 0x17
        /*002a*/ 	.short	(.L_31 - .L_30)
.L_30:
        /*002c*/ 	.word	0x00000000
        /*0030*/ 	.short	0x0004
        /*0032*/ 	.short	0x0020
        /*0034*/ 	.byte	0x00, 0xf5, 0x21, 0x00


	//----- nvinfo : EIATTR_KPARAM_INFO
	.align		4
.L_31:
        /*0038*/ 	.byte	0x04, 0x17
        /*003a*/ 	.short	(.L_33 - .L_32)
.L_32:
        /*003c*/ 	.word	0x00000000
        /*0040*/ 	.short	0x0003
        /*0042*/ 	.short	0x0018
        /*0044*/ 	.byte	0x00, 0xf5, 0x21, 0x00


	//----- nvinfo : EIATTR_KPARAM_INFO
	.align		4
.L_33:
        /*0048*/ 	.byte	0x04, 0x17
        /*004a*/ 	.short	(.L_35 - .L_34)
.L_34:
        /*004c*/ 	.word	0x00000000
        /*0050*/ 	.short	0x0002
        /*0052*/ 	.short	0x0010
        /*0054*/ 	.byte	0x00, 0xf5, 0x21, 0x00


	//----- nvinfo : EIATTR_KPARAM_INFO
	.align		4
.L_35:
        /*0058*/ 	.byte	0x04, 0x17
        /*005a*/ 	.short	(.L_37 - .L_36)
.L_36:
        /*005c*/ 	.word	0x00000000
        /*0060*/ 	.short	0x0001
        /*0062*/ 	.short	0x0008
        /*0064*/ 	.byte	0x00, 0xf5, 0x21, 0x00


	//----- nvinfo : EIATTR_KPARAM_INFO
	.align		4
.L_37:
        /*0068*/ 	.byte	0x04, 0x17
        /*006a*/ 	.short	(.L_39 - .L_38)
.L_38:
        /*006c*/ 	.word	0x00000000
        /*0070*/ 	.short	0x0000
        /*0072*/ 	.short	0x0000
        /*0074*/ 	.byte	0x00, 0xf5, 0x21, 0x00


	//----- nvinfo : EIATTR_SPARSE_MMA_MASK
	.align		4
.L_39:
        /*0078*/ 	.byte	0x03, 0x50
        /*007a*/ 	.short	0x0000


	//----- nvinfo : EIATTR_MAXREG_COUNT
	.align		4
        /*007c*/ 	.byte	0x03, 0x1b
        /*007e*/ 	.short	0x00ff


	//----- nvinfo : EIATTR_MERCURY_ISA_VERSION
	.align		4
        /*0080*/ 	.byte	0x03, 0x5f
        /*0082*/ 	.short	0x0101


	//----- nvinfo : EIATTR_VRC_CTA_INIT_COUNT
	.align		4
        /*0084*/ 	.byte	0x02, 0x4a
	.zero		1
	.zero		1


	//----- nvinfo : EIATTR_EXIT_INSTR_OFFSETS
	.align		4
        /*0088*/ 	.byte	0x04, 0x1c
        /*008a*/ 	.short	(.L_41 - .L_40)


	//   ....[0]....
.L_40:
        /*008c*/ 	.word	0x00000080


	//   ....[1]....
        /*0090*/ 	.word	0x000001d0


	//----- nvinfo : EIATTR_CBANK_PARAM_SIZE
	.align		4
.L_41:
        /*0094*/ 	.byte	0x03, 0x19
        /*0096*/ 	.short	0x0030


	//----- nvinfo : EIATTR_PARAM_CBANK
	.align		4
        /*0098*/ 	.byte	0x04, 0x0a
        /*009a*/ 	.short	(.L_43 - .L_42)
	.align		4
.L_42:
        /*009c*/ 	.word	index@(.nv.constant0.averageColorCluster)
        /*00a0*/ 	.short	0x0380
        /*00a2*/ 	.short	0x0030


	//----- nvinfo : EIATTR_SW_WAR
	.align		4
.L_43:
        /*00a4*/ 	.byte	0x04, 0x36
        /*00a6*/ 	.short	(.L_45 - .L_44)
.L_44:
        /*00a8*/ 	.word	0x00000008
.L_45:


//--------------------- .nv.info.assignClusterCenters --------------------------
	.section	.nv.info.assignClusterCenters,"",@"SHT_CUDA_INFO"
	.sectionflags	@""
	.align	4


	//----- nvinfo : EIATTR_CUDA_API_VERSION
	.align		4
        /*0000*/ 	.byte	0x04, 0x37
        /*0002*/ 	.short	(.L_47 - .L_46)
.L_46:
        /*0004*/ 	.word	0x00000082


	//----- nvinfo : EIATTR_KPARAM_INFO
	.align		4
.L_47:
        /*0008*/ 	.byte	0x04, 0x17
        /*000a*/ 	.short	(.L_49 - .L_48)
.L_48:
        /*000c*/ 	.word	0x00000000
        /*0010*/ 	.short	0x000a
        /*0012*/ 	.short	0x0040
        /*0014*/ 	.byte	0x00, 0xf0, 0x11, 0x00


	//----- nvinfo : EIATTR_KPARAM_INFO
	.align		4
.L_49:
        /*0018*/ 	.byte	0x04, 0x17
        /*001a*/ 	.short	(.L_51 - .L_50)
.L_50:
        /*001c*/ 	.word	0x00000000
        /*0020*/ 	.short	0x0009
        /*0022*/ 	.short	0x003c
        /*0024*/ 	.byte	0x00, 0xf0, 0x11, 0x00


	//----- nvinfo : EIATTR_KPARAM_INFO
	.align		4
.L_51:
        /*0028*/ 	.byte	0x04, 0x17
        /*002a*/ 	.short	(.L_53 - .L_52)
.L_52:
        /*002c*/ 	.word	0x00000000
        /*0030*/ 	.short	0x0008
        /*0032*/ 	.short	0x0038
        /*0034*/ 	.byte	0x00, 0xf0, 0x11, 0x00


	//----- nvinfo : EIATTR_KPARAM_INFO
	.align		4
.L_53:
        /*0038*/ 	.byte	0x04, 0x17
        /*003a*/ 	.short	(.L_55 - .L_54)
.L_54:
        /*003c*/ 	.word	0x00000000
        /*0040*/ 	.short	0x0007
        /*0042*/ 	.short	0x0034
        /*0044*/ 	.byte	0x00, 0xf0, 0x11, 0x00


	//----- nvinfo : EIATTR_KPARAM_INFO
	.align		4
.L_55:
        /*0048*/ 	.byte	0x04, 0x17
        /*004a*/ 	.short	(.L_57 - .L_56)
.L_56:
        /*004c*/ 	.word	0x00000000
        /*0050*/ 	.short	0x0006
        /*0052*/ 	.short	0x0030
        /*0054*/ 	.byte	0x00, 0xf0, 0x11, 0x00


	//----- nvinfo : EIATTR_KPARAM_INFO
	.align		4
.L_57:
        /*0058*/ 	.byte	0x04, 0x17
        /*005a*/ 	.short	(.L_59 - .L_58)
.L_58:
        /*005c*/ 	.word	0x00000000
        /*0060*/ 	.short	0x0005
        /*0062*/ 	.short	0x0028
        /*0064*/ 	.byte	0x00, 0xf5, 0x21, 0x00


	//----- nvinfo : EIATTR_KPARAM_INFO
	.align		4
.L_59:
        /*0068*/ 	.byte	0x04, 0x17
        /*006a*/ 	.short	(.L_61 - .L_60)
.L_60:
        /*006c*/ 	.word	0x00000000
        /*0070*/ 	.short	0x0004
        /*0072*/ 	.short	0x0020
        /*0074*/ 	.byte	0x00, 0xf5, 0x21, 0x00


	//----- nvinfo : EIATTR_KPARAM_INFO
	.align		4
.L_61:
        /*0078*/ 	.byte	0x04, 0x17
        /*007a*/ 	.short	(.L_63 - .L_62)
.L_62:
        /*007c*/ 	.word	0x00000000
        /*0080*/ 	.short	0x0003
        /*0082*/ 	.short	0x0018
        /*0084*/ 	.byte	0x00, 0xf5, 0x21, 0x00


	//----- nvinfo : EIATTR_KPARAM_INFO
	.align		4
.L_63:
        /*0088*/ 	.byte	0x04, 0x17
        /*008a*/ 	.short	(.L_65 - .L_64)
.L_64:
        /*008c*/ 	.word	0x00000000
        /*0090*/ 	.short	0x0002
        /*0092*/ 	.short	0x0010
        /*0094*/ 	.byte	0x00, 0xf5, 0x21, 0x00


	//----- nvinfo : EIATTR_KPARAM_INFO
	.align		4
.L_65:
        /*0098*/ 	.byte	0x04, 0x17
        /*009a*/ 	.short	(.L_67 - .L_66)
.L_66:
        /*009c*/ 	.word	0x00000000
        /*00a0*/ 	.short	0x0001
        /*00a2*/ 	.short	0x0008
        /*00a4*/ 	.byte	0x00, 0xf5, 0x21, 0x00


	//----- nvinfo : EIATTR_KPARAM_INFO
	.align		4
.L_67:
        /*00a8*/ 	.byte	0x04, 0x17
        /*00aa*/ 	.short	(.L_69 - .L_68)
.L_68:
        /*00ac*/ 	.word	0x00000000
        /*00b0*/ 	.short	0x0000
        /*00b2*/ 	.short	0x0000
        /*00b4*/ 	.byte	0x00, 0xf5, 0x21, 0x00


	//----- nvinfo : EIATTR_SPARSE_MMA_MASK
	.align		4
.L_69:
        /*00b8*/ 	.byte	0x03, 0x50
        /*00ba*/ 	.short	0x0000


	//----- nvinfo : EIATTR_MAXREG_COUNT
	.align		4
        /*00bc*/ 	.byte	0x03, 0x1b
        /*00be*/ 	.short	0x00ff


	//----- nvinfo : EIATTR_NUM_BARRIERS
	.align		4
        /*00c0*/ 	.byte	0x02, 0x4c
        /*00c2*/ 	.byte	0x01
	.zero		1


	//----- nvinfo : EIATTR_MERCURY_ISA_VERSION
	.align		4
        /*00c4*/ 	.byte	0x03, 0x5f
        /*00c6*/ 	.short	0x0101


	//----- nvinfo : EIATTR_UNUSED_LOAD_BYTE_OFFSET
	.align		4
        /*00c8*/ 	.byte	0x04, 0x44
        /*00ca*/ 	.short	(.L_71 - .L_70)


	//   ....[0]....
.L_70:
        /*00cc*/ 	.word	0x00000940
        /*00d0*/ 	.word	0x00000fff


	//   ....[1]....
        /*00d4*/ 	.word	0x00000c10
        /*00d8*/ 	.word	0x00000fff


	//   ....[2]....
        /*00dc*/ 	.word	0x00000fd0
        /*00e0*/ 	.word	0x00000fff


	//   ....[3]....
        /*00e4*/ 	.word	0x000012a0
        /*00e8*/ 	.word	0x00000fff


	//   ....[4]....
        /*00ec*/ 	.word	0x000019f0
        /*00f0*/ 	.word	0x00000fff


	//----- nvinfo : EIATTR_VRC_CTA_INIT_COUNT
	.align		4
.L_71:
        /*00f4*/ 	.byte	0x02, 0x4a
	.zero		1
	.zero		1


	//----- nvinfo : EIATTR_EXIT_INSTR_OFFSETS
	.align		4
        /*00f8*/ 	.byte	0x04, 0x1c
        /*00fa*/ 	.short	(.L_73 - .L_72)


	//   ....[0]....
.L_72:
        /*00fc*/ 	.word	0x00000090


	//   ....[1]....
        /*0100*/ 	.word	0x000024a0


	//   ....[2]....
        /*0104*/ 	.word	0x00002540


	//   ....[3]....
        /*0108*/ 	.word	0x00002560


	//   ....[4]....
        /*010c*/ 	.word	0x000025c0


	//----- nvinfo : EIATTR_CRS_STACK_SIZE
	.align		4
.L_73:
        /*0110*/ 	.byte	0x04, 0x1e
        /*0112*/ 	.short	(.L_75 - .L_74)
.L_74:
        /*0114*/ 	.word	0x00000000


	//----- nvinfo : EIATTR_CBANK_PARAM_SIZE
	.align		4
.L_75:
        /*0118*/ 	.byte	0x03, 0x19
        /*011a*/ 	.short	0x0044


	//----- nvinfo : EIATTR_PARAM_CBANK
	.align		4
        /*011c*/ 	.byte	0x04, 0x0a
        /*011e*/ 	.short	(.L_77 - .L_76)
	.align		4
.L_76:
        /*0120*/ 	.word	index@(.nv.constant0.assignClusterCenters)
        /*0124*/ 	.short	0x0380
        /*0126*/ 	.short	0x0044


	//----- nvinfo : EIATTR_SW_WAR
	.align		4
.L_77:
        /*0128*/ 	.byte	0x04, 0x36
        /*012a*/ 	.short	(.L_79 - .L_78)
.L_78:
        /*012c*/ 	.word	0x00000008
.L_79:


//--------------------- .nv.info.fusedMultiVectorSumAndAverage --------------------------
	.section	.nv.info.fusedMultiVectorSumAndAverage,"",@"SHT_CUDA_INFO"
	.sectionflags	@""
	.align	4


	//----- nvinfo : EIATTR_CUDA_API_VERSION
	.align		4
        /*0000*/ 	.byte	0x04, 0x37
        /*0002*/ 	.short	(.L_81 - .L_80)
.L_80:
        /*0004*/ 	.word	0x00000082


	//----- nvinfo : EIATTR_KPARAM_INFO
	.align		4
.L_81:
        /*0008*/ 	.byte	0x04, 0x17
        /*000a*/ 	.short	(.L_83 - .L_82)
.L_82:
        /*000c*/ 	.word	0x00000000
        /*0010*/ 	.short	0x0003
        /*0012*/ 	.short	0x0014
        /*0014*/ 	.byte	0x00, 0xf0, 0x11, 0x00


	//----- nvinfo : EIATTR_KPARAM_INFO
	.align		4
.L_83:
        /*0018*/ 	.byte	0x04, 0x17
        /*001a*/ 	.short	(.L_85 - .L_84)
.L_84:
        /*001c*/ 	.word	0x00000000
        /*0020*/ 	.short	0x0002
        /*0022*/ 	.short	0x0010
        /*0024*/ 	.byte	0x00, 0xf0, 0x11, 0x00


	//----- nvinfo : EIATTR_KPARAM_INFO
	.align		4
.L_85:
        /*0028*/ 	.byte	0x04, 0x17
        /*002a*/ 	.short	(.L_87 - .L_86)
.L_86:
        /*002c*/ 	.word	0x00000000
        /*0030*/ 	.short	0x0001
        /*0032*/ 	.short	0x0008
        /*0034*/ 	.byte	0x00, 0xf5, 0x21, 0x00


	//----- nvinfo : EIATTR_KPARAM_INFO
	.align		4
.L_87:
        /*0038*/ 	.byte	0x04, 0x17
        /*003a*/ 	.short	(.L_89 - .L_88)
.L_88:
        /*003c*/ 	.word	0x00000000
        /*0040*/ 	.short	0x0000
        /*0042*/ 	.short	0x0000
        /*0044*/ 	.byte	0x00, 0xf5, 0x21, 0x00


	//----- nvinfo : EIATTR_SPARSE_MMA_MASK
	.align		4
.L_89:
        /*0048*/ 	.byte	0x03, 0x50
        /*004a*/ 	.short	0x0000


	//----- nvinfo : EIATTR_MAXREG_COUNT
	.align		4
        /*004c*/ 	.byte	0x03, 0x1b
        /*004e*/ 	.short	0x00ff


	//----- nvinfo : EIATTR_NUM_BARRIERS
	.align		4
        /*0050*/ 	.byte	0x02, 0x4c
        /*0052*/ 	.byte	0x01
	.zero		1


	//----- nvinfo : EIATTR_MERCURY_ISA_VERSION
	.align		4
        /*0054*/ 	.byte	0x03, 0x5f
        /*0056*/ 	.short	0x0101


	//----- nvinfo : EIATTR_VRC_CTA_INIT_COUNT
	.align		4
        /*0058*/ 	.byte	0x02, 0x4a
	.zero		1
	.zero		1


	//----- nvinfo : EIATTR_EXIT_INSTR_OFFSETS
	.align		4
        /*005c*/ 	.byte	0x04, 0x1c
        /*005e*/ 	.short	(.L_91 - .L_90)


	//   ....[0]....
.L_90:
        /*0060*/ 	.word	0x00000070


	//   ....[1]....
        /*0064*/ 	.word	0x00000940


	//   ....[2]....
        /*0068*/ 	.word	0x00000980


	//   ....[3]....
        /*006c*/ 	.word	0x00000ea0


	//----- nvinfo : EIATTR_CRS_STACK_SIZE
	.align		4
.L_91:
        /*0070*/ 	.byte	0x04, 0x1e
        /*0072*/ 	.short	(.L_93 - .L_92)
.L_92:
        /*0074*/ 	.word	0x00000000


	//----- nvinfo : EIATTR_CBANK_PARAM_SIZE
	.align		4
.L_93:
        /*0078*/ 	.byte	0x03, 0x19
        /*007a*/ 	.short	0x0018


	//----- nvinfo : EIATTR_PARAM_CBANK
	.align		4
        /*007c*/ 	.byte	0x04, 0x0a
        /*007e*/ 	.short	(.L_95 - .L_94)
	.align		4
.L_94:
        /*0080*/ 	.word	index@(.nv.constant0.fusedMultiVectorSumAndAverage)
        /*0084*/ 	.short	0x0380
        /*0086*/ 	.short	0x0018


	//----- nvinfo : EIATTR_SW_WAR
	.align		4
.L_95:
        /*0088*/ 	.byte	0x04, 0x36
        /*008a*/ 	.short	(.L_97 - .L_96)
.L_96:
        /*008c*/ 	.word	0x00000008
.L_97:


//--------------------- .nv.callgraph             --------------------------
	.section	.nv.callgraph,"",@"SHT_CUDA_CALLGRAPH"
	.align	4
	.sectionentsize	8
	.align		4
        /*0000*/ 	.word	0x00000000
	.align		4
        /*0004*/ 	.word	0xffffffff
	.align		4
        /*0008*/ 	.word	0x00000000
	.align		4
        /*000c*/ 	.word	0xfffffffe
	.align		4
        /*0010*/ 	.word	0x00000000
	.align		4
        /*0014*/ 	.word	0xfffffffd
	.align		4
        /*0018*/ 	.word	0x00000000
	.align		4
        /*001c*/ 	.word	0xfffffffc


//--------------------- .text.averageColorCluster --------------------------
	.section	.text.averageColorCluster,"ax",@progbits
	.align	128
        .global         averageColorCluster
        .type           averageColorCluster,@function
        .size           averageColorCluster,(.L_x_122 - averageColorCluster)
        .other          averageColorCluster,@"STO_CUDA_ENTRY STV_DEFAULT"
averageColorCluster:
.text.averageColorCluster:
[----:B------:R-:W-:Y:S01]  /*0000*/  LDC R1, c[0x0][0x37c] ;  /* 0x0000df00ff017b82 */ /* 0x000fe20000000800 */
[----:B------:R-:W0:Y:S07]  /*0010*/  S2R R11, SR_TID.X ;  /* 0x00000000000b7919 */ /* 0x000e2e0000002100 */
[----:B------:R-:W0:Y:S01]  /*0020*/  S2UR UR6, SR_CTAID.X ;  /* 0x00000000000679c3 */ /* 0x000e220000002500 */
[----:B------:R-:W1:Y:S07]  /*0030*/  LDCU.64 UR4, c[0x0][0x3a8] ;  /* 0x00007500ff0477ac */ /* 0x000e6e0008000a00 */
[----:B------:R-:W0:Y:S01]  /*0040*/  LDC R0, c[0x0][0x360] ;  /* 0x0000d800ff007b82 */ /* 0x000e220000000800 */
[----:B-1----:R-:W-:Y:S01]  /*0050*/  UIMAD UR4, UR5, UR4, URZ ;  /* 0x00000004050472a4 */ /* 0x002fe2000f8e02ff */
[----:B0-----:R-:W-:-:S05]  /*0060*/  IMAD R11, R0, UR6, R11 ;  /* 0x00000006000b7c24 */ /* 0x001fca000f8e020b */
[----:B------:R-:W-:-:S13]  /*0070*/  ISETP.GE.AND P0, PT, R11, UR4, PT ;  /* 0x000000040b007c0c */ /* 0x000fda000bf06270 */
[----:B------:R-:W-:Y:S05]  /*0080*/  @P0 EXIT ;  /* 0x000000000000094d */ /* 0x000fea0003800000 */
[----:B------:R-:W0:Y:S01]  /*0090*/  LDC.64 R2, c[0x0][0x3a0] ;  /* 0x0000e800ff027b82 */ /* 0x000e220000000a00 */
[----:B------:R-:W1:Y:S07]  /*00a0*/  LDCU.64 UR4, c[0x0][0x358] ;  /* 0x00006b00ff0477ac */ /* 0x000e6e0008000a00 */
[----:B------:R-:W2:Y:S01]  /*00b0*/  LDC.64 R4, c[0x0][0x398] ;  /* 0x0000e600ff047b82 */ /* 0x000ea20000000a00 */
[----:B------:R-:W-:-:S07]  /*00c0*/  HFMA2 R7, -RZ, RZ, 0, 3.5762786865234375e-07 ;  /* 0x00000006ff077431 */ /* 0x000fce00000001ff */
[----:B------:R-:W3:Y:S01]  /*00d0*/  LDC.64 R8, c[0x0][0x388] ;  /* 0x0000e200ff087b82 */ /* 0x000ee20000000a00 */
[----:B0-----:R-:W-:-:S06]  /*00e0*/  IMAD.WIDE R2, R11, 0x4, R2 ;  /* 0x000000040b027825 */ /* 0x001fcc00078e0202 */
[----:B-1----:R-:W4:Y:S02]  /*00f0*/  LDG.E R2, desc[UR4][R2.64] ;  /* 0x0000000402027981 */ /* 0x002f24000c1e1900 */
[----:B----4-:R-:W-:-:S04]  /*0100*/  IMAD R7, R2, R7, -0x6 ;  /* 0xfffffffa02077424 */ /* 0x010fc800078e0207 */
[----:B--2---:R-:W-:Y:S02]  /*0110*/  IMAD.WIDE R4, R7, 0x4, R4 ;  /* 0x0000000407047825 */ /* 0x004fe400078e0204 */
[----:B------:R-:W0:Y:S03]  /*0120*/  LDC.64 R6, c[0x0][0x380] ;  /* 0x0000e000ff067b82 */ /* 0x000e260000000a00 */
[----:B------:R-:W2:Y:S01]  /*0130*/  LDG.E R13, desc[UR4][R4.64] ;  /* 0x00000004040d7981 */ /* 0x000ea2000c1e1900 */
[----:B0-----:R-:W-:-:S05]  /*0140*/  IMAD.WIDE R6, R11, 0x4, R6 ;  /* 0x000000040b067825 */ /* 0x001fca00078e0206 */
[----:B--2---:R-:W-:Y:S04]  /*0150*/  STG.E desc[UR4][R6.64], R13 ;  /* 0x0000000d06007986 */ /* 0x004fe8000c101904 */
[----:B------:R-:W2:Y:S01]  /*0160*/  LDG.E R15, desc[UR4][R4.64+0x4] ;  /* 0x00000404040f7981 */ /* 0x000ea2000c1e1900 */
[C---:B---3--:R-:W-:Y:S02]  /*0170*/  IMAD.WIDE R2, R11.reuse, 0x4, R8 ;  /* 0x000000040b027825 */ /* 0x048fe400078e0208 */
[----:B------:R-:W0:Y:S03]  /*0180*/  LDC.64 R8, c[0x0][0x390] ;  /* 0x0000e400ff087b82 */ /* 0x000e260000000a00 */
[----:B--2---:R-:W-:Y:S04]  /*0190*/  STG.E desc[UR4][R2.64], R15 ;  /* 0x0000000f02007986 */ /* 0x004fe8000c101904 */
[----:B------:R-:W2:Y:S01]  /*01a0*/  LDG.E R17, desc[UR4][R4.64+0x8] ;  /* 0x0000080404117981 */ /* 0x000ea2000c1e1900 */
[----:B0-----:R-:W-:-:S05]  /*01b0*/  IMAD.WIDE R8, R11, 0x4, R8 ;  /* 0x000000040b087825 */ /* 0x001fca00078e0208 */
[----:B--2---:R-:W-:Y:S01]  /*01c0*/  STG.E desc[UR4][R8.64], R17 ;  /* 0x0000001108007986 */ /* 0x004fe2000c101904 */
[----:B------:R-:W-:Y:S05]  /*01d0*/  EXIT ;  /* 0x000000000000794d */ /* 0x000fea0003800000 */
.L_x_0:
[----:B------:R-:W-:-:S00]  /*01e0*/  BRA `(.L_x_0) ;  /* 0xfffffffc00fc7947 */ /* 0x000fc0000383ffff */
[----:B------:R-:W-:-:S00]  /*01f0*/  NOP ;  /* 0x0000000000007918 */ /* 0x000fc00000000000 */
        /* <DEDUP_REMOVED lines=8> */
.L_x_122:


//--------------------- .text.assignClusterCenters --------------------------
	.section	.text.assignClusterCenters,"ax",@progbits
	.align	128
        .global         assignClusterCenters
        .type           assignClusterCenters,@function
        .size           assignClusterCenters,(.L_x_120 - assignClusterCenters)
        .other          assignClusterCenters,@"STO_CUDA_ENTRY STV_DEFAULT"
assignClusterCenters:
.text.assignClusterCenters:
[----:B------:R-:W-:Y:S01]  /*0000*/  LDC R1, c[0x0][0x37c] ;  /* 0x0000df00ff017b82 */ /* 0x000fe20000000800 */
[----:B------:R-:W0:Y:S07]  /*0010*/  S2R R14, SR_TID.X ;  /* 0x00000000000e7919 */ /* 0x000e2e0000002100 */
[----:B------:R-:W1:Y:S01]  /*0020*/  S2UR UR9, SR_CTAID.X ;  /* 0x00000000000979c3 */ /* 0x000e620000002500 */
[----:B------:R-:W1:Y:S01]  /*0030*/  LDCU UR13, c[0x0][0x360] ;  /* 0x00006c00ff0d77ac */ /* 0x000e620008000800 */
[----:B------:R-:W2:Y:S02]  /*0040*/  LDCU.64 UR16, c[0x0][0x3b0] ;  /* 0x00007600ff1077ac */ /* 0x000ea40008000a00 */
[----:B--2---:R-:W-:-:S02]  /*0050*/  UIMAD UR6, UR17, UR16, URZ ;  /* 0x00000010110672a4 */ /* 0x004fc4000f8e02ff */
[----:B-1----:R-:W-:-:S06]  /*0060*/  UIMAD UR11, UR9, UR13, URZ ;  /* 0x0000000d090b72a4 */ /* 0x002fcc000f8e02ff */
[----:B0-----:R-:W-:-:S04]  /*0070*/  IADD3 R15, PT, PT, R14, UR11, RZ ;  /* 0x0000000b0e0f7c10 */ /* 0x001fc8000fffe0ff */
[----:B------:R-:W-:-:S13]  /*0080*/  ISETP.GE.AND P0, PT, R15, UR6, PT ;  /* 0x000000060f007c0c */ /* 0x000fda000bf06270 */
[----:B------:R-:W-:Y:S05]  /*0090*/  @P0 EXIT ;  /* 0x000000000000094d */ /* 0x000fea0003800000 */
[----:B------:R-:W0:Y:S01]  /*00a0*/  I2F.U32.RP R4, UR13 ;  /* 0x0000000d00047d06 */ /* 0x000e220008209000 */
[----:B------:R-:W-:Y:S01]  /*00b0*/  MOV R0, UR16 ;  /* 0x0000001000007c02 */ /* 0x000fe20008000f00 */
[----:B------:R-:W-:Y:S01]  /*00c0*/  UMOV UR4, URZ ;  /* 0x000000ff00047c82 */ /* 0x000fe20008000000 */
[----:B------:R-:W1:Y:S01]  /*00d0*/  S2UR UR8, SR_CgaCtaId ;  /* 0x00000000000879c3 */ /* 0x000e620000008800 */
[----:B------:R-:W-:Y:S01]  /*00e0*/  UISETP.NE.U32.AND UP2, UPT, UR13, URZ, UPT ;  /* 0x000000ff0d00728c */ /* 0x000fe2000bf45070 */
[----:B------:R-:W-:Y:S01]  /*00f0*/  IABS R7, R0 ;  /* 0x0000000000077213 */ /* 0x000fe20000000000 */
[----:B------:R-:W2:Y:S01]  /*0100*/  LDCU UR10, c[0x0][0x3b8] ;  /* 0x00007700ff0a77ac */ /* 0x000ea20008000800 */
[----:B------:R-:W-:Y:S02]  /*0110*/  BSSY.RECONVERGENT B0, `(.L_x_1) ;  /* 0x000004d000007945 */ /* 0x000fe40003800200 */
[----:B------:R-:W3:Y:S01]  /*0120*/  I2F.RP R0, R7 ;  /* 0x0000000700007306 */ /* 0x000ee20000209400 */
[----:B------:R-:W4:Y:S07]  /*0130*/  LDCU.64 UR14, c[0x0][0x358] ;  /* 0x00006b00ff0e77ac */ /* 0x000f2e0008000a00 */
[----:B0-----:R-:W0:Y:S01]  /*0140*/  MUFU.RCP R4, R4 ;  /* 0x0000000400047308 */ /* 0x001e220000001000 */
[----:B--2---:R-:W-:-:S07]  /*0150*/  UIMAD UR12, UR10, 0x6, URZ ;  /* 0x000000060a0c78a4 */ /* 0x004fce000f8e02ff */
[----:B---3--:R-:W2:Y:S01]  /*0160*/  MUFU.RCP R0, R0 ;  /* 0x0000000000007308 */ /* 0x008ea20000001000 */
[----:B0-----:R-:W-:Y:S02]  /*0170*/  IADD3 R5, PT, PT, R4, 0xffffffe, RZ ;  /* 0x0ffffffe04057810 */ /* 0x001fe40007ffe0ff */
[----:B------:R-:W-:-:S05]  /*0180*/  IABS R4, R15 ;  /* 0x0000000f00047213 */ /* 0x000fca0000000000 */
[----:B------:R-:W0:Y:S01]  /*0190*/  F2I.FTZ.U32.TRUNC.NTZ R5, R5 ;  /* 0x0000000500057305 */ /* 0x000e22000021f000 */
[----:B--2---:R-:W-:-:S07]  /*01a0*/  VIADD R2, R0, 0xffffffe ;  /* 0x0ffffffe00027836 */ /* 0x004fce0000000000 */
[----:B------:R2:W3:Y:S01]  /*01b0*/  F2I.FTZ.U32.TRUNC.NTZ R3, R2 ;  /* 0x0000000200037305 */ /* 0x0004e2000021f000 */
[----:B0-----:R-:W-:Y:S01]  /*01c0*/  R2UR UR5, R5 ;  /* 0x00000000050572ca */ /* 0x001fe200000e0000 */
[----:B--2---:R-:W-:Y:S01]  /*01d0*/  HFMA2 R2, -RZ, RZ, 0, 0 ;  /* 0x00000000ff027431 */ /* 0x004fe200000001ff */
[----:B---3--:R-:W-:-:S11]  /*01e0*/  IADD3 R6, PT, PT, RZ, -R3, RZ ;  /* 0x80000003ff067210 */ /* 0x008fd60007ffe0ff */
[----:B------:R-:W-:Y:S01]  /*01f0*/  UIADD3 UR7, UPT, UPT, URZ, -UR5, URZ ;  /* 0x80000005ff077290 */ /* 0x000fe2000fffe0ff */
[----:B------:R-:W-:-:S03]  /*0200*/  IMAD R9, R6, R7, RZ ;  /* 0x0000000706097224 */ /* 0x000fc600078e02ff */
[----:B------:R-:W-:Y:S01]  /*0210*/  UIMAD UR7, UR7, UR13, URZ ;  /* 0x0000000d070772a4 */ /* 0x000fe2000f8e02ff */
[----:B------:R-:W-:-:S03]  /*0220*/  IMAD.HI.U32 R3, R3, R9, R2 ;  /* 0x0000000903037227 */ /* 0x000fc600078e0002 */
[----:B------:R-:W-:Y:S02]  /*0230*/  UIMAD.WIDE.U32 UR4, UR5, UR7, UR4 ;  /* 0x00000007050472a5 */ /* 0x000fe4000f8e0004 */
[----:B------:R-:W-:Y:S01]  /*0240*/  UIADD3 UR7, UPT, UPT, UR13, -0x1, UR6 ;  /* 0xffffffff0d077890 */ /* 0x000fe2000fffe006 */
[----:B------:R-:W-:-:S03]  /*0250*/  IMAD.HI.U32 R0, R3, R4, RZ ;  /* 0x0000000403007227 */ /* 0x000fc600078e00ff */
[----:B------:R-:W-:Y:S02]  /*0260*/  UIMAD.WIDE.U32 UR4, UR5, UR7, URZ ;  /* 0x00000007050472a5 */ /* 0x000fe4000f8e00ff */
[----:B------:R-:W-:Y:S02]  /*0270*/  IADD3 R2, PT, PT, -R0, RZ, RZ ;  /* 0x000000ff00027210 */ /* 0x000fe40007ffe1ff */
[----:B------:R-:W-:-:S03]  /*0280*/  UIADD3 UR4, UPT, UPT, -UR5, URZ, URZ ;  /* 0x000000ff05047290 */ /* 0x000fc6000fffe1ff */
[----:B------:R-:W-:Y:S01]  /*0290*/  IMAD R2, R7, R2, R4 ;  /* 0x0000000207027224 */ /* 0x000fe200078e0204 */
[----:B------:R-:W-:-:S03]  /*02a0*/  UIMAD UR7, UR13, UR4, UR7 ;  /* 0x000000040d0772a4 */ /* 0x000fc6000f8e0207 */
[----:B------:R-:W-:Y:S01]  /*02b0*/  UMOV UR4, 0x400 ;  /* 0x0000040000047882 */ /* 0x000fe20000000000 */
[----:B------:R-:W-:Y:S01]  /*02c0*/  ISETP.GT.U32.AND P2, PT, R7, R2, PT ;  /* 0x000000020700720c */ /* 0x000fe20003f44070 */
[----:B------:R-:W-:Y:S02]  /*02d0*/  UISETP.GE.U32.AND UP0, UPT, UR7, UR13, UPT ;  /* 0x0000000d0700728c */ /* 0x000fe4000bf06070 */
[----:B-1----:R-:W-:-:S09]  /*02e0*/  ULEA UR4, UR8, UR4, 0x18 ;  /* 0x0000000408047291 */ /* 0x002fd2000f8ec0ff */
[----:B------:R-:W-:Y:S01]  /*02f0*/  @UP0 UIADD3 UR7, UPT, UPT, UR7, -UR13, URZ ;  /* 0x8000000d07070290 */ /* 0x000fe2000fffe0ff */
[----:B------:R-:W-:Y:S01]  /*0300*/  @!P2 IMAD.IADD R2, R2, 0x1, -R7 ;  /* 0x000000010202a824 */ /* 0x000fe200078e0a07 */
[----:B------:R-:W-:Y:S01]  /*0310*/  @UP0 UIADD3 UR5, UPT, UPT, UR5, 0x1, URZ ;  /* 0x0000000105050890 */ /* 0x000fe2000fffe0ff */
[----:B------:R-:W-:Y:S01]  /*0320*/  @!P2 IADD3 R0, PT, PT, R0, 0x1, RZ ;  /* 0x000000010000a810 */ /* 0x000fe20007ffe0ff */
[----:B------:R-:W-:Y:S01]  /*0330*/  UISETP.GE.U32.AND UP1, UPT, UR7, UR13, UPT ;  /* 0x0000000d0700728c */ /* 0x000fe2000bf26070 */
[----:B------:R-:W-:Y:S02]  /*0340*/  ISETP.NE.AND P2, PT, RZ, UR16, PT ;  /* 0x00000010ff007c0c */ /* 0x000fe4000bf45270 */
[----:B------:R-:W-:Y:S02]  /*0350*/  ISETP.GE.U32.AND P0, PT, R2, R7, PT ;  /* 0x000000070200720c */ /* 0x000fe40003f06070 */
[----:B------:R-:W-:-:S04]  /*0360*/  LOP3.LUT R2, R15, UR16, RZ, 0x3c, !PT ;  /* 0x000000100f027c12 */ /* 0x000fc8000f8e3cff */
[----:B------:R-:W-:Y:S02]  /*0370*/  ISETP.GE.AND P1, PT, R2, RZ, PT ;  /* 0x000000ff0200720c */ /* 0x000fe40003f26270 */
[----:B------:R-:W-:Y:S02]  /*0380*/  @UP1 UIADD3 UR5, UPT, UPT, UR5, 0x1, URZ ;  /* 0x0000000105051890 */ /* 0x000fe4000fffe0ff */
[----:B------:R-:W-:-:S03]  /*0390*/  @!UP2 ULOP3.LUT UR5, URZ, UR13, URZ, 0x33, !UPT ;  /* 0x0000000dff05a292 */ /* 0x000fc6000f8e33ff */
[----:B------:R-:W-:Y:S01]  /*03a0*/  @P0 IADD3 R0, PT, PT, R0, 0x1, RZ ;  /* 0x0000000100000810 */ /* 0x000fe20007ffe0ff */
[----:B------:R-:W-:Y:S02]  /*03b0*/  UIADD3 UR7, UPT, UPT, UR5, -0x1, URZ ;  /* 0xffffffff05077890 */ /* 0x000fe4000fffe0ff */
[----:B------:R-:W-:Y:S02]  /*03c0*/  UIMAD UR5, UR10, 0x18, UR4 ;  /* 0x000000180a0578a4 */ /* 0x000fe4000f8e0204 */
[----:B------:R-:W-:Y:S01]  /*03d0*/  UISETP.NE.AND UP0, UPT, UR9, UR7, UPT ;  /* 0x000000070900728c */ /* 0x000fe2000bf05270 */
[----:B------:R-:W-:Y:S02]  /*03e0*/  @!P1 IADD3 R0, PT, PT, -R0, RZ, RZ ;  /* 0x000000ff00009210 */ /* 0x000fe40007ffe1ff */
[----:B------:R-:W-:Y:S02]  /*03f0*/  @!P2 LOP3.LUT R0, RZ, UR16, RZ, 0x33, !PT ;  /* 0x00000010ff00ac12 */ /* 0x000fe4000f8e33ff */
[----:B------:R-:W-:-:S03]  /*0400*/  LEA R3, R14, UR5, 0x2 ;  /* 0x000000050e037c11 */ /* 0x000fc6000f8e10ff */
[----:B------:R-:W-:-:S04]  /*0410*/  IMAD.MOV R2, RZ, RZ, -R0 ;  /* 0x000000ffff027224 */ /* 0x000fc800078e0a00 */
[----:B------:R-:W-:Y:S01]  /*0420*/  IMAD R2, R2, UR16, R15 ;  /* 0x0000001002027c24 */ /* 0x000fe2000f8e020f */
[----:B----4-:R-:W-:Y:S06]  /*0430*/  BRA.U UP0, `(.L_x_2) ;  /* 0x0000000100487547 */ /* 0x010fec000b800000 */
[----:B------:R-:W-:-:S13]  /*0440*/  ISETP.GE.AND P0, PT, R14, UR12, PT ;  /* 0x0000000c0e007c0c */ /* 0x000fda000bf06270 */
[----:B------:R-:W-:Y:S05]  /*0450*/  @P0 BRA `(.L_x_3) ;  /* 0x0000000000600947 */ /* 0x000fea0003800000 */
[----:B------:R-:W0:Y:S01]  /*0460*/  LDC.64 R6, c[0x0][0x398] ;  /* 0x0000e600ff067b82 */ /* 0x000e220000000a00 */
[----:B------:R-:W-:Y:S01]  /*0470*/  MOV R8, UR11 ;  /* 0x0000000b00087c02 */ /* 0x000fe20008000f00 */
[----:B------:R-:W-:Y:S01]  /*0480*/  BSSY.RECONVERGENT B1, `(.L_x_4) ;  /* 0x000000c000017945 */ /* 0x000fe20003800200 */
[----:B------:R-:W-:Y:S02]  /*0490*/  MOV R9, R14 ;  /* 0x0000000e00097202 */ /* 0x000fe40000000f00 */
[----:B------:R-:W-:-:S07]  /*04a0*/  IADD3 R8, PT, PT, -R8, UR6, RZ ;  /* 0x0000000608087c10 */ /* 0x000fce000fffe1ff */
.L_x_5:
[----:B01----:R-:W-:-:S06]  /*04b0*/  IMAD.WIDE R4, R9, 0x4, R6 ;  /* 0x0000000409047825 */ /* 0x003fcc00078e0206 */
[----:B------:R-:W2:Y:S01]  /*04c0*/  LDG.E R4, desc[UR14][R4.64] ;  /* 0x0000000e04047981 */ /* 0x000ea2000c1e1900 */
[C---:B------:R-:W-:Y:S02]  /*04d0*/  LEA R11, R9.reuse, UR4, 0x2 ;  /* 0x00000004090b7c11 */ /* 0x040fe4000f8e10ff */
[----:B------:R-:W-:Y:S02]  /*04e0*/  LEA R10, R9, UR5, 0x2 ;  /* 0x00000005090a7c11 */ /* 0x000fe4000f8e10ff */
[----:B------:R-:W-:-:S04]  /*04f0*/  IADD3 R9, PT, PT, R8, R9, RZ ;  /* 0x0000000908097210 */ /* 0x000fc80007ffe0ff */
[----:B------:R-:W-:Y:S01]  /*0500*/  ISETP.GE.AND P0, PT, R9, UR12, PT ;  /* 0x0000000c09007c0c */ /* 0x000fe2000bf06270 */
[----:B--2---:R1:W-:Y:S04]  /*0510*/  STS [R11], R4 ;  /* 0x000000040b007388 */ /* 0x0043e80000000800 */
[----:B------:R1:W-:Y:S08]  /*0520*/  STS [R10], RZ ;  /* 0x000000ff0a007388 */ /* 0x0003f00000000800 */
[----:B------:R-:W-:Y:S05]  /*0530*/  @!P0 BRA `(.L_x_5) ;  /* 0xfffffffc00dc8947 */ /* 0x000fea000383ffff */
[----:B------:R-:W-:Y:S05]  /*0540*/  BSYNC.RECONVERGENT B1 ;  /* 0x0000000000017941 */ /* 0x000fea0003800200 */
.L_x_4:
[----:B------:R-:W-:Y:S05]  /*0550*/  BRA `(.L_x_3) ;  /* 0x0000000000207947 */ /* 0x000fea0003800000 */
.L_x_2:
[----:B------:R-:W-:-:S13]  /*0560*/  ISETP.GE.AND P0, PT, R14, UR12, PT ;  /* 0x0000000c0e007c0c */ /* 0x000fda000bf06270 */
[----:B------:R-:W-:Y:S05]  /*0570*/  @P0 BRA `(.L_x_3) ;  /* 0x0000000000180947 */ /* 0x000fea0003800000 */
[----:B------:R-:W0:Y:S02]  /*0580*/  LDC.64 R4, c[0x0][0x398] ;  /* 0x0000e600ff047b82 */ /* 0x000e240000000a00 */
[----:B0-----:R-:W-:-:S06]  /*0590*/  IMAD.WIDE.U32 R4, R14, 0x4, R4 ;  /* 0x000000040e047825 */ /* 0x001fcc00078e0004 */
[----:B------:R-:W2:Y:S01]  /*05a0*/  LDG.E R4, desc[UR14][R4.64] ;  /* 0x0000000e04047981 */ /* 0x000ea2000c1e1900 */
[----:B------:R-:W-:-:S05]  /*05b0*/  LEA R7, R14, UR4, 0x2 ;  /* 0x000000040e077c11 */ /* 0x000fca000f8e10ff */
[----:B--2---:R0:W-:Y:S04]  /*05c0*/  STS [R7], R4 ;  /* 0x0000000407007388 */ /* 0x0041e80000000800 */
[----:B------:R0:W-:Y:S02]  /*05d0*/  STS [R3], RZ ;  /* 0x000000ff03007388 */ /* 0x0001e40000000800 */
.L_x_3:
[----:B------:R-:W-:Y:S05]  /*05e0*/  BSYNC.RECONVERGENT B0 ;  /* 0x0000000000007941 */ /* 0x000fea0003800200 */
.L_x_1:
[----:B------:R-:W2:Y:S02]  /*05f0*/  LDCU UR4, c[0x0][0x3c0] ;  /* 0x00007800ff0477ac */ /* 0x000ea40008000800 */
[----:B--2---:R-:W-:Y:S01]  /*0600*/  I2FP.F32.S32 R5, UR4 ;  /* 0x0000000400057c45 */ /* 0x004fe20008201400 */
[----:B------:R-:W0:Y:S03]  /*0610*/  LDCU UR4, c[0x0][0x3bc] ;  /* 0x00007780ff0477ac */ /* 0x000e260008000800 */
[----:B------:R-:W2:Y:S01]  /*0620*/  MUFU.RCP R6, R5 ;  /* 0x0000000500067308 */ /* 0x000ea20000001000 */
[----:B01----:R-:W-:Y:S01]  /*0630*/  I2FP.F32.S32 R4, UR4 ;  /* 0x0000000400047c45 */ /* 0x003fe20008201400 */
[----:B--2---:R-:W-:Y:S01]  /*0640*/  FFMA R7, -R5, R6, 1 ;  /* 0x3f80000005077423 */ /* 0x004fe20000000106 */
[----:B------:R-:W-:Y:S03]  /*0650*/  BAR.SYNC.DEFER_BLOCKING 0x0 ;  /* 0x0000000000007b1d */ /* 0x000fe60000010000 */
[----:B------:R-:W-:-:S03]  /*0660*/  FFMA R7, R6, R7, R6 ;  /* 0x0000000706077223 */ /* 0x000fc60000000006 */
[----:B------:R-:W0:Y:S01]  /*0670*/  FCHK P0, R4, R5 ;  /* 0x0000000504007302 */ /* 0x000e220000000000 */
[----:B------:R-:W-:-:S04]  /*0680*/  FFMA R6, R4, R7, RZ ;  /* 0x0000000704067223 */ /* 0x000fc800000000ff */
[----:B------:R-:W-:-:S04]  /*0690*/  FFMA R13, -R5, R6, R4 ;  /* 0x00000006050d7223 */ /* 0x000fc80000000104 */
[----:B------:R-:W-:Y:S01]  /*06a0*/  FFMA R13, R7, R13, R6 ;  /* 0x0000000d070d7223 */ /* 0x000fe20000000006 */
[----:B0-----:R-:W-:Y:S06]  /*06b0*/  @!P0 BRA `(.L_x_6) ;  /* 0x00000000000c8947 */ /* 0x001fec0003800000 */
[----:B------:R-:W-:-:S07]  /*06c0*/  MOV R6, 0x6e0 ;  /* 0x000006e000067802 */ /* 0x000fce0000000f00 */
[----:B------:R-:W-:Y:S05]  /*06d0*/  CALL.REL.NOINC `($__internal_1_$__cuda_sm3x_div_rn_noftz_f32_slowpath) ;  /* 0x0000002000107944 */ /* 0x000fea0003c00000 */
[----:B------:R-:W-:-:S07]  /*06e0*/  IMAD.MOV.U32 R13, RZ, RZ, R4 ;  /* 0x000000ffff0d7224 */ /* 0x000fce00078e0004 */
.L_x_6:
[----:B------:R-:W0:Y:S01]  /*06f0*/  LDCU UR10, c[0x0][0x3b8] ;  /* 0x00007700ff0a77ac */ /* 0x000e220008000800 */
[----:B------:R-:W-:Y:S01]  /*0700*/  HFMA2 R12, -RZ, RZ, 0, 0 ;  /* 0x00000000ff0c7431 */ /* 0x000fe200000001ff */
[----:B0-----:R-:W-:-:S09]  /*0710*/  UISETP.GE.AND UP0, UPT, UR10, 0x1, UPT ;  /* 0x000000010a00788c */ /* 0x001fd2000bf06270 */
[----:B------:R-:W-:Y:S05]  /*0720*/  BRA.U !UP0, `(.L_x_7) ;  /* 0x0000001908747547 */ /* 0x000fea000b800000 */
[----:B------:R-:W0:Y:S01]  /*0730*/  LDC.64 R28, c[0x0][0x380] ;  /* 0x0000e000ff1c7b82 */ /* 0x000e220000000a00 */
[----:B------:R-:W1:Y:S01]  /*0740*/  LDCU UR4, c[0x0][0x3c0] ;  /* 0x00007800ff0477ac */ /* 0x000e620008000800 */
[----:B------:R-:W-:Y:S02]  /*0750*/  I2FP.F32.S32 R4, R0 ;  /* 0x0000000000047245 */ /* 0x000fe40000201400 */
[----:B------:R-:W-:Y:S01]  /*0760*/  I2FP.F32.S32 R5, R2 ;  /* 0x0000000200057245 */ /* 0x000fe20000201400 */
[----:B------:R-:W-:Y:S01]  /*0770*/  UISETP.GE.U32.AND UP0, UPT, UR10, 0x4, UPT ;  /* 0x000000040a00788c */ /* 0x000fe2000bf06070 */
[----:B------:R-:W-:Y:S01]  /*0780*/  MOV R6, 0x7f7fffff ;  /* 0x7f7fffff00067802 */ /* 0x000fe20000000f00 */
[----:B------:R-:W-:Y:S01]  /*0790*/  ULOP3.LUT UR8, UR10, 0x3, URZ, 0xc0, !UPT ;  /* 0x000000030a087892 */ /* 0x000fe2000f8ec0ff */
[----:B------:R-:W2:Y:S01]  /*07a0*/  LDC.64 R26, c[0x0][0x388] ;  /* 0x0000e200ff1a7b82 */ /* 0x000ea20000000a00 */
[----:B------:R-:W-:-:S07]  /*07b0*/  MOV R12, RZ ;  /* 0x000000ff000c7202 */ /* 0x000fce0000000f00 */
[----:B------:R-:W3:Y:S01]  /*07c0*/  LDC.64 R24, c[0x0][0x390] ;  /* 0x0000e400ff187b82 */ /* 0x000ee20000000a00 */
[----:B-1----:R-:W-:Y:S01]  /*07d0*/  USHF.L.U32 UR4, UR4, 0x1, URZ ;  /* 0x0000000104047899 */ /* 0x002fe200080006ff */
[----:B0-----:R-:W-:-:S05]  /*07e0*/  IMAD.WIDE R28, R15, 0x4, R28 ;  /* 0x000000040f1c7825 */ /* 0x001fca00078e021c */
[----:B------:R-:W-:Y:S01]  /*07f0*/  I2FP.F32.S32 R7, UR4 ;  /* 0x0000000400077c45 */ /* 0x000fe20008201400 */
[----:B------:R-:W-:Y:S01]  /*0800*/  UMOV UR4, URZ ;  /* 0x000000ff00047c82 */ /* 0x000fe20008000000 */
[----:B--2---:R-:W-:-:S04]  /*0810*/  IMAD.WIDE R26, R15, 0x4, R26 ;  /* 0x000000040f1a7825 */ /* 0x004fc800078e021a */
[----:B---3--:R-:W-:Y:S01]  /*0820*/  IMAD.WIDE R24, R15, 0x4, R24 ;  /* 0x000000040f187825 */ /* 0x008fe200078e0218 */
[----:B------:R-:W-:Y:S06]  /*0830*/  BRA.U !UP0, `(.L_x_8) ;  /* 0x0000000d08787547 */ /* 0x000fec000b800000 */
[----:B------:R-:W-:Y:S02]  /*0840*/  HFMA2 R12, -RZ, RZ, 0, 0 ;  /* 0x00000000ff0c7431 */ /* 0x000fe400000001ff */
[----:B------:R-:W-:Y:S01]  /*0850*/  IMAD.MOV.U32 R6, RZ, RZ, 0x7f7fffff ;  /* 0x7f7fffffff067424 */ /* 0x000fe200078e00ff */
[----:B------:R-:W-:Y:S01]  /*0860*/  MOV R21, RZ ;  /* 0x000000ff00157202 */ /* 0x000fe20000000f00 */
[----:B------:R-:W0:Y:S06]  /*0870*/  LDCU UR10, c[0x0][0x3b8] ;  /* 0x00007700ff0a77ac */ /* 0x000e2c0008000800 */
.L_x_41:
[----:B------:R-:W1:Y:S01]  /*0880*/  S2R R9, SR_CgaCtaId ;  /* 0x0000000000097919 */ /* 0x000e620000008800 */
[----:B------:R-:W-:Y:S01]  /*0890*/  MOV R8, 0x400 ;  /* 0x0000040000087802 */ /* 0x000fe20000000f00 */
[----:B------:R-:W-:Y:S03]  /*08a0*/  BSSY.RECONVERGENT B0, `(.L_x_9) ;  /* 0x0000036000007945 */ /* 0x000fe60003800200 */
[----:B-1----:R-:W-:-:S05]  /*08b0*/  LEA R8, R9, R8, 0x18 ;  /* 0x0000000809087211 */ /* 0x002fca00078ec0ff */
[----:B------:R-:W-:-:S05]  /*08c0*/  IMAD R23, R21, 0x18, R8 ;  /* 0x0000001815177824 */ /* 0x000fca00078e0208 */
[----:B------:R-:W1:Y:S04]  /*08d0*/  LDS R8, [R23+0x10] ;  /* 0x0000100017087984 */ /* 0x000e680000000800 */
[----:B------:R-:W2:Y:S01]  /*08e0*/  LDS R9, [R23+0xc] ;  /* 0x00000c0017097984 */ /* 0x000ea20000000800 */
[----:B-1----:R-:W-:Y:S01]  /*08f0*/  FADD R16, -R5, R8 ;  /* 0x0000000805107221 */ /* 0x002fe20000000100 */
[----:B--2---:R-:W-:-:S04]  /*0900*/  FADD R17, -R4, R9 ;  /* 0x0000000904117221 */ /* 0x004fc80000000100 */
[----:B------:R-:W-:-:S04]  /*0910*/  FSETP.GTU.AND P0, PT, |R16|, R7, PT ;  /* 0x000000071000720b */ /* 0x000fc80003f0c200 */
[----:B------:R-:W-:-:S13]  /*0920*/  FSETP.GTU.OR P0, PT, |R17|, R7, P0 ;  /* 0x000000071100720b */ /* 0x000fda000070c600 */
[----:B------:R-:W-:Y:S05]  /*0930*/  @P0 BRA `(.L_x_10) ;  /* 0x0000000000b00947 */ /* 0x000fea0003800000 */
[----:B------:R1:W2:Y:S01]  /*0940*/  LDS.128 R8, [R23] ;  /* 0x0000000017087984 */ /* 0x0002a20000000c00 */
[----:B------:R-:W-:Y:S01]  /*0950*/  FMUL R16, R16, R16 ;  /* 0x0000001010107220 */ /* 0x000fe20000400000 */
[----:B------:R-:W-:Y:S03]  /*0960*/  BSSY.RECONVERGENT B1, `(.L_x_11) ;  /* 0x000000f000017945 */ /* 0x000fe60003800200 */
[----:B------:R-:W-:-:S04]  /*0970*/  FFMA R18, |R17|, |R17|, R16 ;  /* 0x4000001111127223 */ /* 0x000fc80000000210 */
[----:B------:R1:W3:Y:S01]  /*0980*/  MUFU.RSQ R17, R18 ;  /* 0x0000001200117308 */ /* 0x0002e20000001400 */
[----:B------:R-:W-:-:S04]  /*0990*/  IADD3 R16, PT, PT, R18, -0xd000000, RZ ;  /* 0xf300000012107810 */ /* 0x000fc80007ffe0ff */
[----:B------:R-:W-:-:S13]  /*09a0*/  ISETP.GT.U32.AND P0, PT, R16, 0x727fffff, PT ;  /* 0x727fffff1000780c */ /* 0x000fda0003f04070 */
[----:B-1-3--:R-:W-:Y:S05]  /*09b0*/  @!P0 BRA `(.L_x_12) ;  /* 0x0000000000148947 */ /* 0x00afea0003800000 */
[----:B------:R-:W-:Y:S01]  /*09c0*/  IMAD.MOV.U32 R17, RZ, RZ, R18 ;  /* 0x000000ffff117224 */ /* 0x000fe200078e0012 */
[----:B------:R-:W-:-:S07]  /*09d0*/  MOV R16, 0x9f0 ;  /* 0x000009f000107802 */ /* 0x000fce0000000f00 */
[----:B0-2---:R-:W-:Y:S05]  /*09e0*/  CALL.REL.NOINC `($__internal_0_$__cuda_sm20_sqrt_rn_f32_slowpath) ;  /* 0x0000001800f87944 */ /* 0x005fea0003c00000 */
[----:B------:R-:W-:Y:S01]  /*09f0*/  MOV R11, R19 ;  /* 0x00000013000b7202 */ /* 0x000fe20000000f00 */
[----:B------:R-:W-:Y:S06]  /*0a00*/  BRA `(.L_x_13) ;  /* 0x0000000000107947 */ /* 0x000fec0003800000 */
.L_x_12:
[----:B--2---:R-:W-:Y:S01]  /*0a10*/  FMUL.FTZ R11, R18, R17 ;  /* 0x00000011120b7220 */ /* 0x004fe20000410000 */
[----:B------:R-:W-:-:S03]  /*0a20*/  FMUL.FTZ R17, R17, 0.5 ;  /* 0x3f00000011117820 */ /* 0x000fc60000410000 */
[----:B------:R-:W-:-:S04]  /*0a30*/  FFMA R16, -R11, R11, R18 ;  /* 0x0000000b0b107223 */ /* 0x000fc80000000112 */
[----:B------:R-:W-:-:S07]  /*0a40*/  FFMA R11, R16, R17, R11 ;  /* 0x00000011100b7223 */ /* 0x000fce000000000b */
.L_x_13:
[----:B0-----:R-:W-:Y:S05]  /*0a50*/  BSYNC.RECONVERGENT B1 ;  /* 0x0000000000017941 */ /* 0x001fea0003800200 */
.L_x_11:
[----:B------:R-:W2:Y:S04]  /*0a60*/  LDG.E R16, desc[UR14][R26.64] ;  /* 0x0000000e1a107981 */ /* 0x000ea8000c1e1900 */
[----:B------:R-:W3:Y:S04]  /*0a70*/  LDG.E R17, desc[UR14][R28.64] ;  /* 0x0000000e1c117981 */ /* 0x000ee8000c1e1900 */
[----:B------:R-:W4:Y:S01]  /*0a80*/  LDG.E R19, desc[UR14][R24.64] ;  /* 0x0000000e18137981 */ /* 0x000f22000c1e1900 */
[----:B------:R-:W-:Y:S01]  /*0a90*/  BSSY.RECONVERGENT B1, `(.L_x_14) ;  /* 0x0000012000017945 */ /* 0x000fe20003800200 */
[----:B--2---:R-:W-:Y:S01]  /*0aa0*/  FADD R9, R9, -R16 ;  /* 0x8000001009097221 */ /* 0x004fe20000000000 */
[----:B---3--:R-:W-:-:S03]  /*0ab0*/  FADD R8, R8, -R17 ;  /* 0x8000001108087221 */ /* 0x008fc60000000000 */
[----:B------:R-:W-:Y:S01]  /*0ac0*/  FMUL R9, R9, R9 ;  /* 0x0000000909097220 */ /* 0x000fe20000400000 */
[----:B----4-:R-:W-:-:S03]  /*0ad0*/  FADD R10, R10, -R19 ;  /* 0x800000130a0a7221 */ /* 0x010fc60000000000 */
[----:B------:R-:W-:-:S04]  /*0ae0*/  FFMA R9, R8, R8, R9 ;  /* 0x0000000808097223 */ /* 0x000fc80000000009 */
[----:B------:R-:W-:-:S04]  /*0af0*/  FFMA R17, R10, R10, R9 ;  /* 0x0000000a0a117223 */ /* 0x000fc80000000009 */
[----:B------:R0:W1:Y:S01]  /*0b00*/  MUFU.RSQ R10, R17 ;  /* 0x00000011000a7308 */ /* 0x0000620000001400 */
[----:B------:R-:W-:-:S04]  /*0b10*/  IADD3 R8, PT, PT, R17, -0xd000000, RZ ;  /* 0xf300000011087810 */ /* 0x000fc80007ffe0ff */
[----:B------:R-:W-:-:S13]  /*0b20*/  ISETP.GT.U32.AND P0, PT, R8, 0x727fffff, PT ;  /* 0x727fffff0800780c */ /* 0x000fda0003f04070 */
[----:B01----:R-:W-:Y:S05]  /*0b30*/  @!P0 BRA `(.L_x_15) ;  /* 0x00000000000c8947 */ /* 0x003fea0003800000 */
[----:B------:R-:W-:-:S07]  /*0b40*/  MOV R16, 0xb60 ;  /* 0x00000b6000107802 */ /* 0x000fce0000000f00 */
[----:B------:R-:W-:Y:S05]  /*0b50*/  CALL.REL.NOINC `($__internal_0_$__cuda_sm20_sqrt_rn_f32_slowpath) ;  /* 0x00000018009c7944 */ /* 0x000fea0003c00000 */
[----:B------:R-:W-:Y:S05]  /*0b60*/  BRA `(.L_x_16) ;  /* 0x0000000000107947 */ /* 0x000fea0003800000 */
.L_x_15:
[----:B------:R-:W-:Y:S01]  /*0b70*/  FMUL.FTZ R19, R17, R10 ;  /* 0x0000000a11137220 */ /* 0x000fe20000410000 */
[----:B------:R-:W-:-:S03]  /*0b80*/  FMUL.FTZ R9, R10, 0.5 ;  /* 0x3f0000000a097820 */ /* 0x000fc60000410000 */
[----:B------:R-:W-:-:S04]  /*0b90*/  FFMA R8, -R19, R19, R17 ;  /* 0x0000001313087223 */ /* 0x000fc80000000111 */
[----:B------:R-:W-:-:S07]  /*0ba0*/  FFMA R19, R8, R9, R19 ;  /* 0x0000000908137223 */ /* 0x000fce0000000013 */
.L_x_16:
[----:B------:R-:W-:Y:S05]  /*0bb0*/  BSYNC.RECONVERGENT B1 ;  /* 0x0000000000017941 */ /* 0x000fea0003800200 */
.L_x_14:
[----:B------:R-:W-:-:S05]  /*0bc0*/  FFMA R11, R11, R13, R19 ;  /* 0x0000000d0b0b7223 */ /* 0x000fca0000000013 */
[----:B------:R-:W-:-:S04]  /*0bd0*/  FSETP.GEU.AND P0, PT, R11, R6, PT ;  /* 0x000000060b00720b */ /* 0x000fc80003f0e000 */
[----:B------:R-:W-:-:S09]  /*0be0*/  FSEL R6, R11, R6, !P0 ;  /* 0x000000060b067208 */ /* 0x000fd20004000000 */
[----:B------:R-:W-:-:S07]  /*0bf0*/  @!P0 IADD3 R12, PT, PT, R21, 0x1, RZ ;  /* 0x00000001150c8810 */ /* 0x000fce0007ffe0ff */
.L_x_10:
[----:B0-----:R-:W-:Y:S05]  /*0c00*/  BSYNC.RECONVERGENT B0 ;  /* 0x0000000000007941 */ /* 0x001fea0003800200 */
.L_x_9:
[----:B------:R-:W0:Y:S01]  /*0c10*/  LDS.128 R8, [R23+0x20] ;  /* 0x0000200017087984 */ /* 0x000e220000000c00 */
[----:B------:R-:W-:Y:S01]  /*0c20*/  BSSY.RECONVERGENT B0, `(.L_x_17) ;  /* 0x0000032000007945 */ /* 0x000fe20003800200 */
[----:B0-----:R-:W-:Y:S01]  /*0c30*/  FADD R18, -R5, R10 ;  /* 0x0000000a05127221 */ /* 0x001fe20000000100 */
[----:B------:R-:W-:-:S04]  /*0c40*/  FADD R16, -R4, R9 ;  /* 0x0000000904107221 */ /* 0x000fc80000000100 */
[----:B------:R-:W-:-:S04]  /*0c50*/  FSETP.GTU.AND P0, PT, |R18|, R7, PT ;  /* 0x000000071200720b */ /* 0x000fc80003f0c200 */
[----:B------:R-:W-:-:S13]  /*0c60*/  FSETP.GTU.OR P0, PT, |R16|, R7, P0 ;  /* 0x000000071000720b */ /* 0x000fda000070c600 */
[----:B------:R-:W-:Y:S05]  /*0c70*/  @P0 BRA `(.L_x_18) ;  /* 0x0000000000b00947 */ /* 0x000fea0003800000 */
[----:B------:R0:W1:Y:S01]  /*0c80*/  LDS.64 R10, [R23+0x18] ;  /* 0x00001800170a7984 */ /* 0x0000620000000a00 */
[----:B------:R-:W-:Y:S01]  /*0c90*/  FMUL R9, R18, R18 ;  /* 0x0000001212097220 */ /* 0x000fe20000400000 */
[----:B------:R-:W-:Y:S03]  /*0ca0*/  BSSY.RECONVERGENT B1, `(.L_x_19) ;  /* 0x000000f000017945 */ /* 0x000fe60003800200 */
[----:B------:R-:W-:-:S04]  /*0cb0*/  FFMA R16, |R16|, |R16|, R9 ;  /* 0x4000001010107223 */ /* 0x000fc80000000209 */
[----:B------:R-:W-:Y:S01]  /*0cc0*/  VIADD R9, R16, 0xf3000000 ;  /* 0xf300000010097836 */ /* 0x000fe20000000000 */
[----:B------:R0:W2:Y:S04]  /*0cd0*/  MUFU.RSQ R17, R16 ;  /* 0x0000001000117308 */ /* 0x0000a80000001400 */
[----:B------:R-:W-:-:S13]  /*0ce0*/  ISETP.GT.U32.AND P0, PT, R9, 0x727fffff, PT ;  /* 0x727fffff0900780c */ /* 0x000fda0003f04070 */
[----:B0-2---:R-:W-:Y:S05]  /*0cf0*/  @!P0 BRA `(.L_x_20) ;  /* 0x0000000000148947 */ /* 0x005fea0003800000 */
[----:B------:R-:W-:Y:S02]  /*0d00*/  MOV R17, R16 ;  /* 0x0000001000117202 */ /* 0x000fe40000000f00 */
[----:B------:R-:W-:-:S07]  /*0d10*/  MOV R16, 0xd30 ;  /* 0x00000d3000107802 */ /* 0x000fce0000000f00 */
[----:B-1----:R-:W-:Y:S05]  /*0d20*/  CALL.REL.NOINC `($__internal_0_$__cuda_sm20_sqrt_rn_f32_slowpath) ;  /* 0x0000001800287944 */ /* 0x002fea0003c00000 */
[----:B------:R-:W-:Y:S01]  /*0d30*/  MOV R9, R19 ;  /* 0x0000001300097202 */ /* 0x000fe20000000f00 */
[----:B------:R-:W-:Y:S06]  /*0d40*/  BRA `(.L_x_21) ;  /* 0x0000000000107947 */ /* 0x000fec0003800000 */
.L_x_20:
[----:B------:R-:W-:Y:S01]  /*0d50*/  FMUL.FTZ R9, R16, R17 ;  /* 0x0000001110097220 */ /* 0x000fe20000410000 */
[----:B------:R-:W-:-:S03]  /*0d60*/  FMUL.FTZ R17, R17, 0.5 ;  /* 0x3f00000011117820 */ /* 0x000fc60000410000 */
[----:B------:R-:W-:-:S04]  /*0d70*/  FFMA R16, -R9, R9, R16 ;  /* 0x0000000909107223 */ /* 0x000fc80000000110 */
[----:B------:R-:W-:-:S07]  /*0d80*/  FFMA R9, R16, R17, R9 ;  /* 0x0000001110097223 */ /* 0x000fce0000000009 */
.L_x_21:
[----:B------:R-:W-:Y:S05]  /*0d90*/  BSYNC.RECONVERGENT B1 ;  /* 0x0000000000017941 */ /* 0x000fea0003800200 */
.L_x_19:
[----:B------:R-:W1:Y:S04]  /*0da0*/  LDG.E R16, desc[UR14][R26.64] ;  /* 0x0000000e1a107981 */ /* 0x000e68000c1e1900 */
[----:B------:R-:W2:Y:S04]  /*0db0*/  LDG.E R17, desc[UR14][R28.64] ;  /* 0x0000000e1c117981 */ /* 0x000ea8000c1e1900 */
[----:B------:R-:W3:Y:S01]  /*0dc0*/  LDG.E R19, desc[UR14][R24.64] ;  /* 0x0000000e18137981 */ /* 0x000ee2000c1e1900 */
[----:B------:R-:W-:Y:S01]  /*0dd0*/  BSSY.RECONVERGENT B1, `(.L_x_22) ;  /* 0x0000012000017945 */ /* 0x000fe20003800200 */
[----:B-1----:R-:W-:Y:S01]  /*0de0*/  FADD R11, R11, -R16 ;  /* 0x800000100b0b7221 */ /* 0x002fe20000000000 */
[----:B--2---:R-:W-:-:S03]  /*0df0*/  FADD R10, R10, -R17 ;  /* 0x800000110a0a7221 */ /* 0x004fc60000000000 */
[----:B------:R-:W-:Y:S01]  /*0e00*/  FMUL R11, R11, R11 ;  /* 0x0000000b0b0b7220 */ /* 0x000fe20000400000 */
[----:B---3--:R-:W-:-:S03]  /*0e10*/  FADD R8, R8, -R19 ;  /* 0x8000001308087221 */ /* 0x008fc60000000000 */
        /* <DEDUP_REMOVED lines=9> */
.L_x_23:
[----:B------:R-:W-:Y:S01]  /*0eb0*/  FMUL.FTZ R19, R17, R10 ;  /* 0x0000000a11137220 */ /* 0x000fe20000410000 */
[----:B------:R-:W-:-:S03]  /*0ec0*/  FMUL.FTZ R10, R10, 0.5 ;  /* 0x3f0000000a0a7820 */ /* 0x000fc60000410000 */
[----:B------:R-:W-:-:S04]  /*0ed0*/  FFMA R8, -R19, R19, R17 ;  /* 0x0000001313087223 */ /* 0x000fc80000000111 */
[----:B------:R-:W-:-:S07]  /*0ee0*/  FFMA R19, R8, R10, R19 ;  /* 0x0000000a08137223 */ /* 0x000fce0000000013 */
.L_x_24:
[----:B------:R-:W-:Y:S05]  /*0ef0*/  BSYNC.RECONVERGENT B1 ;  /* 0x0000000000017941 */ /* 0x000fea0003800200 */
.L_x_22:
[----:B------:R-:W-:-:S05]  /*0f00*/  FFMA R9, R9, R13, R19 ;  /* 0x0000000d09097223 */ /* 0x000fca0000000013 */
[----:B------:R-:W-:-:S04]  /*0f10*/  FSETP.GEU.AND P0, PT, R9, R6, PT ;  /* 0x000000060900720b */ /* 0x000fc80003f0e000 */
[----:B------:R-:W-:-:S09]  /*0f20*/  FSEL R6, R9, R6, !P0 ;  /* 0x0000000609067208 */ /* 0x000fd20004000000 */
[----:B------:R-:W-:-:S07]  /*0f30*/  @!P0 VIADD R12, R21, 0x2 ;  /* 0x00000002150c8836 */ /* 0x000fce0000000000 */
.L_x_18:
[----:B------:R-:W-:Y:S05]  /*0f40*/  BSYNC.RECONVERGENT B0 ;  /* 0x0000000000007941 */ /* 0x000fea0003800200 */
.L_x_17:
[----:B------:R-:W0:Y:S01]  /*0f50*/  LDS R8, [R23+0x40] ;  /* 0x0000400017087984 */ /* 0x000e220000000800 */
[----:B------:R-:W-:Y:S03]  /*0f60*/  BSSY.RECONVERGENT B0, `(.L_x_25) ;  /* 0x0000033000007945 */ /* 0x000fe60003800200 */
[----:B------:R-:W1:Y:S01]  /*0f70*/  LDS R9, [R23+0x3c] ;  /* 0x00003c0017097984 */ /* 0x000e620000000800 */
[----:B0-----:R-:W-:Y:S01]  /*0f80*/  FADD R16, -R5, R8 ;  /* 0x0000000805107221 */ /* 0x001fe20000000100 */
[----:B-1----:R-:W-:-:S04]  /*0f90*/  FADD R17, -R4, R9 ;  /* 0x0000000904117221 */ /* 0x002fc80000000100 */
[----:B------:R-:W-:-:S04]  /*0fa0*/  FSETP.GTU.AND P0, PT, |R16|, R7, PT ;  /* 0x000000071000720b */ /* 0x000fc80003f0c200 */
[----:B------:R-:W-:-:S13]  /*0fb0*/  FSETP.GTU.OR P0, PT, |R17|, R7, P0 ;  /* 0x000000071100720b */ /* 0x000fda000070c600 */
[----:B------:R-:W-:Y:S05]  /*0fc0*/  @P0 BRA `(.L_x_26) ;  /* 0x0000000000b00947 */ /* 0x000fea0003800000 */
[----:B------:R0:W1:Y:S01]  /*0fd0*/  LDS.128 R8, [R23+0x30] ;  /* 0x0000300017087984 */ /* 0x0000620000000c00 */
[----:B------:R-:W-:Y:S01]  /*0fe0*/  FMUL R16, R16, R16 ;  /* 0x0000001010107220 */ /* 0x000fe20000400000 */
[----:B------:R-:W-:Y:S03]  /*0ff0*/  BSSY.RECONVERGENT B1, `(.L_x_27) ;  /* 0x000000f000017945 */ /* 0x000fe60003800200 */
[----:B------:R-:W-:-:S04]  /*1000*/  FFMA R18, |R17|, |R17|, R16 ;  /* 0x4000001111127223 */ /* 0x000fc80000000210 */
[----:B------:R0:W2:Y:S01]  /*1010*/  MUFU.RSQ R17, R18 ;  /* 0x0000001200117308 */ /* 0x0000a20000001400 */
[----:B------:R-:W-:-:S04]  /*1020*/  IADD3 R16, PT, PT, R18, -0xd000000, RZ ;  /* 0xf300000012107810 */ /* 0x000fc80007ffe0ff */
[----:B------:R-:W-:-:S13]  /*1030*/  ISETP.GT.U32.AND P0, PT, R16, 0x727fffff, PT ;  /* 0x727fffff1000780c */ /* 0x000fda0003f04070 */
[----:B0-2---:R-:W-:Y:S05]  /*1040*/  @!P0 BRA `(.L_x_28) ;  /* 0x0000000000148947 */ /* 0x005fea0003800000 */
[----:B------:R-:W-:Y:S02]  /*1050*/  MOV R17, R18 ;  /* 0x0000001200117202 */ /* 0x000fe40000000f00 */
[----:B------:R-:W-:-:S07]  /*1060*/  MOV R16, 0x1080 ;  /* 0x0000108000107802 */ /* 0x000fce0000000f00 */
[----:B-1----:R-:W-:Y:S05]  /*1070*/  CALL.REL.NOINC `($__internal_0_$__cuda_sm20_sqrt_rn_f32_slowpath) ;  /* 0x0000001400547944 */ /* 0x002fea0003c00000 */
[----:B------:R-:W-:Y:S01]  /*1080*/  MOV R11, R19 ;  /* 0x00000013000b7202 */ /* 0x000fe20000000f00 */
[----:B------:R-:W-:Y:S06]  /*1090*/  BRA `(.L_x_29) ;  /* 0x0000000000107947 */ /* 0x000fec0003800000 */
.L_x_28:
[----:B-1----:R-:W-:Y:S01]  /*10a0*/  FMUL.FTZ R11, R18, R17 ;  /* 0x00000011120b7220 */ /* 0x002fe20000410000 */
[----:B------:R-:W-:-:S03]  /*10b0*/  FMUL.FTZ R17, R17, 0.5 ;  /* 0x3f00000011117820 */ /* 0x000fc60000410000 */
[----:B------:R-:W-:-:S04]  /*10c0*/  FFMA R16, -R11, R11, R18 ;  /* 0x0000000b0b107223 */ /* 0x000fc80000000112 */
[----:B------:R-:W-:-:S07]  /*10d0*/  FFMA R11, R16, R17, R11 ;  /* 0x00000011100b7223 */ /* 0x000fce000000000b */
.L_x_29:
[----:B------:R-:W-:Y:S05]  /*10e0*/  BSYNC.RECONVERGENT B1 ;  /* 0x0000000000017941 */ /* 0x000fea0003800200 */
.L_x_27:
        /* <DEDUP_REMOVED lines=10> */
[----:B------:R-:W-:Y:S01]  /*1190*/  VIADD R8, R17, 0xf3000000 ;  /* 0xf300000011087836 */ /* 0x000fe20000000000 */
[----:B------:R0:W1:Y:S04]  /*11a0*/  MUFU.RSQ R10, R17 ;  /* 0x00000011000a7308 */ /* 0x0000680000001400 */
[----:B------:R-:W-:-:S13]  /*11b0*/  ISETP.GT.U32.AND P0, PT, R8, 0x727fffff, PT ;  /* 0x727fffff0800780c */ /* 0x000fda0003f04070 */
[----:B01----:R-:W-:Y:S05]  /*11c0*/  @!P0 BRA `(.L_x_31) ;  /* 0x00000000000c8947 */ /* 0x003fea0003800000 */
[----:B------:R-:W-:-:S07]  /*11d0*/  MOV R16, 0x11f0 ;  /* 0x000011f000107802 */ /* 0x000fce0000000f00 */
[----:B------:R-:W-:Y:S05]  /*11e0*/  CALL.REL.NOINC `($__internal_0_$__cuda_sm20_sqrt_rn_f32_slowpath) ;  /* 0x0000001000f87944 */ /* 0x000fea0003c00000 */
[----:B------:R-:W-:Y:S05]  /*11f0*/  BRA `(.L_x_32) ;  /* 0x0000000000107947 */ /* 0x000fea0003800000 */
.L_x_31:
[----:B------:R-:W-:Y:S01]  /*1200*/  FMUL.FTZ R19, R17, R10 ;  /* 0x0000000a11137220 */ /* 0x000fe20000410000 */
[----:B------:R-:W-:-:S03]  /*1210*/  FMUL.FTZ R9, R10, 0.5 ;  /* 0x3f0000000a097820 */ /* 0x000fc60000410000 */
[----:B------:R-:W-:-:S04]  /*1220*/  FFMA R8, -R19, R19, R17 ;  /* 0x0000001313087223 */ /* 0x000fc80000000111 */
[----:B------:R-:W-:-:S07]  /*1230*/  FFMA R19, R8, R9, R19 ;  /* 0x0000000908137223 */ /* 0x000fce0000000013 */
.L_x_32:
[----:B------:R-:W-:Y:S05]  /*1240*/  BSYNC.RECONVERGENT B1 ;  /* 0x0000000000017941 */ /* 0x000fea0003800200 */
.L_x_30:
[----:B------:R-:W-:-:S05]  /*1250*/  FFMA R11, R11, R13, R19 ;  /* 0x0000000d0b0b7223 */ /* 0x000fca0000000013 */
[----:B------:R-:W-:-:S04]  /*1260*/  FSETP.GEU.AND P0, PT, R11, R6, PT ;  /* 0x000000060b00720b */ /* 0x000fc80003f0e000 */
[----:B------:R-:W-:-:S09]  /*1270*/  FSEL R6, R11, R6, !P0 ;  /* 0x000000060b067208 */ /* 0x000fd20004000000 */
[----:B------:R-:W-:-:S07]  /*1280*/  @!P0 IADD3 R12, PT, PT, R21, 0x3, RZ ;  /* 0x00000003150c8810 */ /* 0x000fce0007ffe0ff */
.L_x_26:
[----:B------:R-:W-:Y:S05]  /*1290*/  BSYNC.RECONVERGENT B0 ;  /* 0x0000000000007941 */ /* 0x000fea0003800200 */
.L_x_25:
        /* <DEDUP_REMOVED lines=18> */
[----:B------:R-:W-:Y:S01]  /*13c0*/  IMAD.MOV.U32 R9, RZ, RZ, R19 ;  /* 0x000000ffff097224 */ /* 0x000fe200078e0013 */
[----:B------:R-:W-:Y:S06]  /*13d0*/  BRA `(.L_x_37) ;  /* 0x0000000000107947 */ /* 0x000fec0003800000 */
.L_x_36:
[----:B------:R-:W-:Y:S01]  /*13e0*/  FMUL.FTZ R9, R16, R17 ;  /* 0x0000001110097220 */ /* 0x000fe20000410000 */
[----:B------:R-:W-:-:S03]  /*13f0*/  FMUL.FTZ R17, R17, 0.5 ;  /* 0x3f00000011117820 */ /* 0x000fc60000410000 */
[----:B------:R-:W-:-:S04]  /*1400*/  FFMA R16, -R9, R9, R16 ;  /* 0x0000000909107223 */ /* 0x000fc80000000110 */
[----:B------:R-:W-:-:S07]  /*1410*/  FFMA R9, R16, R17, R9 ;  /* 0x0000001110097223 */ /* 0x000fce0000000009 */
.L_x_37:
[----:B------:R-:W-:Y:S05]  /*1420*/  BSYNC.RECONVERGENT B1 ;  /* 0x0000000000017941 */ /* 0x000fea0003800200 */
.L_x_35:
        /* <DEDUP_REMOVED lines=17> */
.L_x_39:
[----:B------:R-:W-:Y:S01]  /*1540*/  FMUL.FTZ R19, R17, R10 ;  /* 0x0000000a11137220 */ /* 0x000fe20000410000 */
[----:B------:R-:W-:-:S03]  /*1550*/  FMUL.FTZ R10, R10, 0.5 ;  /* 0x3f0000000a0a7820 */ /* 0x000fc60000410000 */
[----:B------:R-:W-:-:S04]  /*1560*/  FFMA R8, -R19, R19, R17 ;  /* 0x0000001313087223 */ /* 0x000fc80000000111 */
[----:B------:R-:W-:-:S07]  /*1570*/  FFMA R19, R8, R10, R19 ;  /* 0x0000000a08137223 */ /* 0x000fce0000000013 */
.L_x_40:
[----:B------:R-:W-:Y:S05]  /*1580*/  BSYNC.RECONVERGENT B1 ;  /* 0x0000000000017941 */ /* 0x000fea0003800200 */
.L_x_38:
[----:B------:R-:W-:-:S05]  /*1590*/  FFMA R9, R9, R13, R19 ;  /* 0x0000000d09097223 */ /* 0x000fca0000000013 */
[----:B------:R-:W-:-:S04]  /*15a0*/  FSETP.GEU.AND P0, PT, R9, R6, PT ;  /* 0x000000060900720b */ /* 0x000fc80003f0e000 */
[----:B------:R-:W-:-:S09]  /*15b0*/  FSEL R6, R9, R6, !P0 ;  /* 0x0000000609067208 */ /* 0x000fd20004000000 */
[----:B------:R-:W-:-:S07]  /*15c0*/  @!P0 IADD3 R12, PT, PT, R21, 0x4, RZ ;  /* 0x00000004150c8810 */ /* 0x000fce0007ffe0ff */
.L_x_34:
[----:B------:R-:W-:Y:S05]  /*15d0*/  BSYNC.RECONVERGENT B0 ;  /* 0x0000000000007941 */ /* 0x000fea0003800200 */
.L_x_33:
[----:B------:R-:W-:Y:S01]  /*15e0*/  ULOP3.LUT UR4, UR10, 0x7ffffffc, URZ, 0xc0, !UPT ;  /* 0x7ffffffc0a047892 */ /* 0x000fe2000f8ec0ff */
[----:B------:R-:W-:-:S05]  /*15f0*/  IADD3 R21, PT, PT, R21, 0x4, RZ ;  /* 0x0000000415157810 */ /* 0x000fca0007ffe0ff */
[----:B------:R-:W-:-:S13]  /*1600*/  ISETP.NE.AND P0, PT, R21, UR4, PT ;  /* 0x0000000415007c0c */ /* 0x000fda000bf05270 */
[----:B------:R-:W-:Y:S05]  /*1610*/  @P0 BRA `(.L_x_41) ;  /* 0xfffffff000980947 */ /* 0x000fea000383ffff */
.L_x_8:
[----:B------:R-:W-:-:S09]  /*1620*/  UISETP.NE.AND UP0, UPT, UR8, URZ, UPT ;  /* 0x000000ff0800728c */ /* 0x000fd2000bf05270 */
[----:B------:R-:W-:Y:S05]  /*1630*/  BRA.U !UP0, `(.L_x_7) ;  /* 0x0000000908b07547 */ /* 0x000fea000b800000 */
[----:B------:R-:W-:-:S09]  /*1640*/  UISETP.NE.AND UP0, UPT, UR8, 0x1, UPT ;  /* 0x000000010800788c */ /* 0x000fd2000bf05270 */
[----:B------:R-:W-:Y:S05]  /*1650*/  BRA.U !UP0, `(.L_x_42) ;  /* 0x0000000508bc7547 */ /* 0x000fea000b800000 */
[----:B------:R-:W0:Y:S01]  /*1660*/  S2UR UR10, SR_CgaCtaId ;  /* 0x00000000000a79c3 */ /* 0x000e220000008800 */
[----:B------:R-:W-:Y:S01]  /*1670*/  UMOV UR8, 0x400 ;  /* 0x0000040000087882 */ /* 0x000fe20000000000 */
[----:B------:R-:W-:Y:S01]  /*1680*/  BSSY.RECONVERGENT B0, `(.L_x_43) ;  /* 0x0000036000007945 */ /* 0x000fe20003800200 */
[----:B0-----:R-:W-:-:S04]  /*1690*/  ULEA UR8, UR10, UR8, 0x18 ;  /* 0x000000080a087291 */ /* 0x001fc8000f8ec0ff */
[----:B------:R-:W-:-:S09]  /*16a0*/  UIMAD UR8, UR4, 0x18, UR8 ;  /* 0x00000018040878a4 */ /* 0x000fd2000f8e0208 */
[----:B------:R-:W0:Y:S04]  /*16b0*/  LDS R16, [UR8+0x10] ;  /* 0x00001008ff107984 */ /* 0x000e280008000800 */
[----:B------:R-:W1:Y:S01]  /*16c0*/  LDS.128 R8, [UR8] ;  /* 0x00000008ff087984 */ /* 0x000e620008000c00 */
[----:B0-----:R-:W-:Y:S01]  /*16d0*/  FADD R18, -R5, R16 ;  /* 0x0000001005127221 */ /* 0x001fe20000000100 */
[----:B-1----:R-:W-:-:S04]  /*16e0*/  FADD R16, -R4, R11 ;  /* 0x0000000b04107221 */ /* 0x002fc80000000100 */
[----:B------:R-:W-:-:S04]  /*16f0*/  FSETP.GTU.AND P0, PT, |R18|, R7, PT ;  /* 0x000000071200720b */ /* 0x000fc80003f0c200 */
[----:B------:R-:W-:-:S13]  /*1700*/  FSETP.GTU.OR P0, PT, |R16|, R7, P0 ;  /* 0x000000071000720b */ /* 0x000fda000070c600 */
[----:B------:R-:W-:Y:S05]  /*1710*/  @P0 BRA `(.L_x_44) ;  /* 0x0000000000b00947 */ /* 0x000fea0003800000 */
[----:B------:R-:W-:Y:S01]  /*1720*/  FMUL R11, R18, R18 ;  /* 0x00000012120b7220 */ /* 0x000fe20000400000 */
[----:B------:R-:W-:Y:S03]  /*1730*/  BSSY.RECONVERGENT B1, `(.L_x_45) ;  /* 0x000000f000017945 */ /* 0x000fe60003800200 */
[----:B------:R-:W-:-:S04]  /*1740*/  FFMA R16, |R16|, |R16|, R11 ;  /* 0x4000001010107223 */ /* 0x000fc8000000020b */
[----:B------:R-:W-:Y:S01]  /*1750*/  VIADD R11, R16, 0xf3000000 ;  /* 0xf3000000100b7836 */ /* 0x000fe20000000000 */
[----:B------:R0:W1:Y:S04]  /*1760*/  MUFU.RSQ R17, R16 ;  /* 0x0000001000117308 */ /* 0x0000680000001400 */
[----:B------:R-:W-:-:S13]  /*1770*/  ISETP.GT.U32.AND P0, PT, R11, 0x727fffff, PT ;  /* 0x727fffff0b00780c */ /* 0x000fda0003f04070 */
[----:B01----:R-:W-:Y:S05]  /*1780*/  @!P0 BRA `(.L_x_46) ;  /* 0x0000000000148947 */ /* 0x003fea0003800000 */
[----:B------:R-:W-:Y:S02]  /*1790*/  MOV R17, R16 ;  /* 0x0000001000117202 */ /* 0x000fe40000000f00 */
[----:B------:R-:W-:-:S07]  /*17a0*/  MOV R16, 0x17c0 ;  /* 0x000017c000107802 */ /* 0x000fce0000000f00 */
[----:B------:R-:W-:Y:S05]  /*17b0*/  CALL.REL.NOINC `($__internal_0_$__cuda_sm20_sqrt_rn_f32_slowpath) ;  /* 0x0000000c00847944 */ /* 0x000fea0003c00000 */
[----:B------:R-:W-:Y:S01]  /*17c0*/  MOV R11, R19 ;  /* 0x00000013000b7202 */ /* 0x000fe20000000f00 */
[----:B------:R-:W-:Y:S06]  /*17d0*/  BRA `(.L_x_47) ;  /* 0x0000000000107947 */ /* 0x000fec0003800000 */
.L_x_46:
[----:B------:R-:W-:Y:S01]  /*17e0*/  FMUL.FTZ R11, R16, R17 ;  /* 0x00000011100b7220 */ /* 0x000fe20000410000 */
[----:B------:R-:W-:-:S03]  /*17f0*/  FMUL.FTZ R17, R17, 0.5 ;  /* 0x3f00000011117820 */ /* 0x000fc60000410000 */
[----:B------:R-:W-:-:S04]  /*1800*/  FFMA R16, -R11, R11, R16 ;  /* 0x0000000b0b107223 */ /* 0x000fc80000000110 */
[----:B------:R-:W-:-:S07]  /*1810*/  FFMA R11, R16, R17, R11 ;  /* 0x00000011100b7223 */ /* 0x000fce000000000b */
.L_x_47:
[----:B------:R-:W-:Y:S05]  /*1820*/  BSYNC.RECONVERGENT B1 ;  /* 0x0000000000017941 */ /* 0x000fea0003800200 */
.L_x_45:
        /* <DEDUP_REMOVED lines=17> */
.L_x_49:
[----:B------:R-:W-:Y:S01]  /*1940*/  FMUL.FTZ R19, R17, R10 ;  /* 0x0000000a11137220 */ /* 0x000fe20000410000 */
[----:B------:R-:W-:-:S03]  /*1950*/  FMUL.FTZ R9, R10, 0.5 ;  /* 0x3f0000000a097820 */ /* 0x000fc60000410000 */
[----:B------:R-:W-:-:S04]  /*1960*/  FFMA R8, -R19, R19, R17 ;  /* 0x0000001313087223 */ /* 0x000fc80000000111 */
[----:B------:R-:W-:-:S07]  /*1970*/  FFMA R19, R8, R9, R19 ;  /* 0x0000000908137223 */ /* 0x000fce0000000013 */
.L_x_50:
[----:B------:R-:W-:Y:S05]  /*1980*/  BSYNC.RECONVERGENT B1 ;  /* 0x0000000000017941 */ /* 0x000fea0003800200 */
.L_x_48:
[----:B------:R-:W-:Y:S01]  /*1990*/  FFMA R11, R11, R13, R19 ;  /* 0x0000000d0b0b7223 */ /* 0x000fe20000000013 */
[----:B------:R-:W-:-:S04]  /*19a0*/  IMAD.U32 R8, RZ, RZ, UR4 ;  /* 0x00000004ff087e24 */ /* 0x000fc8000f8e00ff */
[----:B------:R-:W-:-:S04]  /*19b0*/  FSETP.GEU.AND P0, PT, R11, R6, PT ;  /* 0x000000060b00720b */ /* 0x000fc80003f0e000 */
[----:B------:R-:W-:-:S09]  /*19c0*/  FSEL R6, R11, R6, !P0 ;  /* 0x000000060b067208 */ /* 0x000fd20004000000 */
[----:B------:R-:W-:-:S07]  /*19d0*/  @!P0 IADD3 R12, PT, PT, R8, 0x1, RZ ;  /* 0x00000001080c8810 */ /* 0x000fce0007ffe0ff */
.L_x_44:
[----:B------:R-:W-:Y:S05]  /*19e0*/  BSYNC.RECONVERGENT B0 ;  /* 0x0000000000007941 */ /* 0x000fea0003800200 */
.L_x_43:
[----:B------:R-:W0:Y:S01]  /*19f0*/  LDS.128 R8, [UR8+0x20] ;  /* 0x00002008ff087984 */ /* 0x000e220008000c00 */
[----:B------:R-:W-:Y:S01]  /*1a00*/  BSSY.RECONVERGENT B0, `(.L_x_51) ;  /* 0x0000033000007945 */ /* 0x000fe20003800200 */
[----:B0-----:R-:W-:Y:S01]  /*1a10*/  FADD R18, -R5, R10 ;  /* 0x0000000a05127221 */ /* 0x001fe20000000100 */
[----:B------:R-:W-:-:S04]  /*1a20*/  FADD R16, -R4, R9 ;  /* 0x0000000904107221 */ /* 0x000fc80000000100 */
[----:B------:R-:W-:-:S04]  /*1a30*/  FSETP.GTU.AND P0, PT, |R18|, R7, PT ;  /* 0x000000071200720b */ /* 0x000fc80003f0c200 */
[----:B------:R-:W-:-:S13]  /*1a40*/  FSETP.GTU.OR P0, PT, |R16|, R7, P0 ;  /* 0x000000071000720b */ /* 0x000fda000070c600 */
[----:B------:R-:W-:Y:S05]  /*1a50*/  @P0 BRA `(.L_x_52) ;  /* 0x0000000000b40947 */ /* 0x000fea0003800000 */
[----:B------:R-:W0:Y:S01]  /*1a60*/  LDS.64 R10, [UR8+0x18] ;  /* 0x00001808ff0a7984 */ /* 0x000e220008000a00 */
[----:B------:R-:W-:Y:S01]  /*1a70*/  FMUL R9, R18, R18 ;  /* 0x0000001212097220 */ /* 0x000fe20000400000 */
[----:B------:R-:W-:Y:S03]  /*1a80*/  BSSY.RECONVERGENT B1, `(.L_x_53) ;  /* 0x000000f000017945 */ /* 0x000fe60003800200 */
[----:B------:R-:W-:-:S04]  /*1a90*/  FFMA R16, |R16|, |R16|, R9 ;  /* 0x4000001010107223 */ /* 0x000fc80000000209 */
[----:B------:R1:W2:Y:S01]  /*1aa0*/  MUFU.RSQ R17, R16 ;  /* 0x0000001000117308 */ /* 0x0002a20000001400 */
[----:B------:R-:W-:-:S04]  /*1ab0*/  IADD3 R9, PT, PT, R16, -0xd000000, RZ ;  /* 0xf300000010097810 */ /* 0x000fc80007ffe0ff */
[----:B------:R-:W-:-:S13]  /*1ac0*/  ISETP.GT.U32.AND P0, PT, R9, 0x727fffff, PT ;  /* 0x727fffff0900780c */ /* 0x000fda0003f04070 */
[----:B-12---:R-:W-:Y:S05]  /*1ad0*/  @!P0 BRA `(.L_x_54) ;  /* 0x0000000000148947 */ /* 0x006fea0003800000 */
[----:B------:R-:W-:Y:S02]  /*1ae0*/  MOV R17, R16 ;  /* 0x0000001000117202 */ /* 0x000fe40000000f00 */
[----:B------:R-:W-:-:S07]  /*1af0*/  MOV R16, 0x1b10 ;  /* 0x00001b1000107802 */ /* 0x000fce0000000f00 */
[----:B0-----:R-:W-:Y:S05]  /*1b00*/  CALL.REL.NOINC `($__internal_0_$__cuda_sm20_sqrt_rn_f32_slowpath) ;  /* 0x0000000800b07944 */ /* 0x001fea0003c00000 */
[----:B------:R-:W-:Y:S01]  /*1b10*/  IMAD.MOV.U32 R9, RZ, RZ, R19 ;  /* 0x000000ffff097224 */ /* 0x000fe200078e0013 */
[----:B------:R-:W-:Y:S06]  /*1b20*/  BRA `(.L_x_55) ;  /* 0x0000000000107947 */ /* 0x000fec0003800000 */
.L_x_54:
[----:B------:R-:W-:Y:S01]  /*1b30*/  FMUL.FTZ R9, R16, R17 ;  /* 0x0000001110097220 */ /* 0x000fe20000410000 */
[----:B------:R-:W-:-:S03]  /*1b40*/  FMUL.FTZ R17, R17, 0.5 ;  /* 0x3f00000011117820 */ /* 0x000fc60000410000 */
[----:B------:R-:W-:-:S04]  /*1b50*/  FFMA R16, -R9, R9, R16 ;  /* 0x0000000909107223 */ /* 0x000fc80000000110 */
[----:B------:R-:W-:-:S07]  /*1b60*/  FFMA R9, R16, R17, R9 ;  /* 0x0000001110097223 */ /* 0x000fce0000000009 */
.L_x_55:
[----:B------:R-:W-:Y:S05]  /*1b70*/  BSYNC.RECONVERGENT B1 ;  /* 0x0000000000017941 */ /* 0x000fea0003800200 */
.L_x_53:
[----:B------:R-:W0:Y:S04]  /*1b80*/  LDG.E R16, desc[UR14][R26.64] ;  /* 0x0000000e1a107981 */ /* 0x000e28000c1e1900 */
[----:B------:R-:W2:Y:S04]  /*1b90*/  LDG.E R17, desc[UR14][R28.64] ;  /* 0x0000000e1c117981 */ /* 0x000ea8000c1e1900 */
[----:B------:R-:W3:Y:S01]  /*1ba0*/  LDG.E R19, desc[UR14][R24.64] ;  /* 0x0000000e18137981 */ /* 0x000ee2000c1e1900 */
[----:B------:R-:W-:Y:S01]  /*1bb0*/  BSSY.RECONVERGENT B1, `(.L_x_56) ;  /* 0x0000012000017945 */ /* 0x000fe20003800200 */
[----:B0-----:R-:W-:Y:S01]  /*1bc0*/  FADD R11, R11, -R16 ;  /* 0x800000100b0b7221 */ /* 0x001fe20000000000 */
        /* <DEDUP_REMOVED lines=12> */
.L_x_57:
[----:B------:R-:W-:Y:S01]  /*1c90*/  FMUL.FTZ R19, R17, R10 ;  /* 0x0000000a11137220 */ /* 0x000fe20000410000 */
[----:B------:R-:W-:-:S03]  /*1ca0*/  FMUL.FTZ R10, R10, 0.5 ;  /* 0x3f0000000a0a7820 */ /* 0x000fc60000410000 */
[----:B------:R-:W-:-:S04]  /*1cb0*/  FFMA R8, -R19, R19, R17 ;  /* 0x0000001313087223 */ /* 0x000fc80000000111 */
[----:B------:R-:W-:-:S07]  /*1cc0*/  FFMA R19, R8, R10, R19 ;  /* 0x0000000a08137223 */ /* 0x000fce0000000013 */
.L_x_58:
[----:B------:R-:W-:Y:S05]  /*1cd0*/  BSYNC.RECONVERGENT B1 ;  /* 0x0000000000017941 */ /* 0x000fea0003800200 */
.L_x_56:
[----:B------:R-:W-:Y:S01]  /*1ce0*/  FFMA R9, R9, R13, R19 ;  /* 0x0000000d09097223 */ /* 0x000fe20000000013 */
[----:B------:R-:W-:-:S04]  /*1cf0*/  MOV R8, UR4 ;  /* 0x0000000400087c02 */ /* 0x000fc80008000f00 */
[----:B------:R-:W-:-:S04]  /*1d00*/  FSETP.GEU.AND P0, PT, R9, R6, PT ;  /* 0x000000060900720b */ /* 0x000fc80003f0e000 */
[----:B------:R-:W-:-:S09]  /*1d10*/  FSEL R6, R9, R6, !P0 ;  /* 0x0000000609067208 */ /* 0x000fd20004000000 */
[----:B------:R-:W-:-:S07]  /*1d20*/  @!P0 IADD3 R12, PT, PT, R8, 0x2, RZ ;  /* 0x00000002080c8810 */ /* 0x000fce0007ffe0ff */
.L_x_52:
[----:B------:R-:W-:Y:S05]  /*1d30*/  BSYNC.RECONVERGENT B0 ;  /* 0x0000000000007941 */ /* 0x000fea0003800200 */
.L_x_51:
[----:B------:R-:W-:-:S12]  /*1d40*/  UIADD3 UR4, UPT, UPT, UR4, 0x2, URZ ;  /* 0x0000000204047890 */ /* 0x000fd8000fffe0ff */
.L_x_42:
[----:B------:R-:W0:Y:S02]  /*1d50*/  LDCU UR8, c[0x0][0x3b8] ;  /* 0x00007700ff0877ac */ /* 0x000e240008000800 */
[----:B0-----:R-:W-:-:S04]  /*1d60*/  ULOP3.LUT UR8, UR8, 0x1, URZ, 0xc0, !UPT ;  /* 0x0000000108087892 */ /* 0x001fc8000f8ec0ff */
[----:B------:R-:W-:-:S09]  /*1d70*/  UISETP.NE.U32.AND UP0, UPT, UR8, 0x1, UPT ;  /* 0x000000010800788c */ /* 0x000fd2000bf05070 */
[----:B------:R-:W-:Y:S05]  /*1d80*/  BRA.U UP0, `(.L_x_7) ;  /* 0x0000000100dc7547 */ /* 0x000fea000b800000 */
        /* <DEDUP_REMOVED lines=19> */
[----:B------:R-:W-:-:S07]  /*1ec0*/  MOV R16, 0x1ee0 ;  /* 0x00001ee000107802 */ /* 0x000fce0000000f00 */
[----:B------:R-:W-:Y:S05]  /*1ed0*/  CALL.REL.NOINC `($__internal_0_$__cuda_sm20_sqrt_rn_f32_slowpath) ;  /* 0x0000000400bc7944 */ /* 0x000fea0003c00000 */
[----:B------:R-:W-:Y:S01]  /*1ee0*/  MOV R4, R19 ;  /* 0x0000001300047202 */ /* 0x000fe20000000f00 */
[----:B------:R-:W-:Y:S06]  /*1ef0*/  BRA `(.L_x_62) ;  /* 0x0000000000107947 */ /* 0x000fec0003800000 */
.L_x_61:
[----:B------:R-:W-:Y:S01]  /*1f00*/  FMUL.FTZ R4, R17, R16 ;  /* 0x0000001011047220 */ /* 0x000fe20000410000 */
[----:B------:R-:W-:-:S03]  /*1f10*/  FMUL.FTZ R7, R16, 0.5 ;  /* 0x3f00000010077820 */ /* 0x000fc60000410000 */
[----:B------:R-:W-:-:S04]  /*1f20*/  FFMA R5, -R4, R4, R17 ;  /* 0x0000000404057223 */ /* 0x000fc80000000111 */
[----:B------:R-:W-:-:S07]  /*1f30*/  FFMA R4, R5, R7, R4 ;  /* 0x0000000705047223 */ /* 0x000fce0000000004 */
.L_x_62:
[----:B------:R-:W-:Y:S05]  /*1f40*/  BSYNC.RECONVERGENT B1 ;  /* 0x0000000000017941 */ /* 0x000fea0003800200 */
.L_x_60:
        /* <DEDUP_REMOVED lines=17> */
.L_x_64:
[----:B------:R-:W-:Y:S01]  /*2060*/  FMUL.FTZ R19, R17, R8 ;  /* 0x0000000811137220 */ /* 0x000fe20000410000 */
[----:B------:R-:W-:-:S03]  /*2070*/  FMUL.FTZ R5, R8, 0.5 ;  /* 0x3f00000008057820 */ /* 0x000fc60000410000 */
[----:B------:R-:W-:-:S04]  /*2080*/  FFMA R8, -R19, R19, R17 ;  /* 0x0000001313087223 */ /* 0x000fc80000000111 */
[----:B------:R-:W-:-:S07]  /*2090*/  FFMA R19, R8, R5, R19 ;  /* 0x0000000508137223 */ /* 0x000fce0000000013 */
.L_x_65:
[----:B------:R-:W-:Y:S05]  /*20a0*/  BSYNC.RECONVERGENT B1 ;  /* 0x0000000000017941 */ /* 0x000fea0003800200 */
.L_x_63:
[----:B------:R-:W-:Y:S01]  /*20b0*/  FFMA R19, R4, R13, R19 ;  /* 0x0000000d04137223 */ /* 0x000fe20000000013 */
[----:B------:R-:W-:-:S04]  /*20c0*/  MOV R4, UR4 ;  /* 0x0000000400047c02 */ /* 0x000fc80008000f00 */
[----:B------:R-:W-:-:S13]  /*20d0*/  FSETP.GEU.AND P0, PT, R19, R6, PT ;  /* 0x000000061300720b */ /* 0x000fda0003f0e000 */
[----:B------:R-:W-:-:S07]  /*20e0*/  @!P0 VIADD R12, R4, 0x1 ;  /* 0x00000001040c8836 */ /* 0x000fce0000000000 */
.L_x_59:
[----:B------:R-:W-:Y:S05]  /*20f0*/  BSYNC.RECONVERGENT B0 ;  /* 0x0000000000007941 */ /* 0x000fea0003800200 */
.L_x_7:
[----:B------:R-:W0:Y:S08]  /*2100*/  LDC.64 R6, c[0x0][0x3a0] ;  /* 0x0000e800ff067b82 */ /* 0x000e300000000a00 */
[----:B------:R-:W1:Y:S01]  /*2110*/  LDC.64 R4, c[0x0][0x380] ;  /* 0x0000e000ff047b82 */ /* 0x000e620000000a00 */
[----:B0-----:R-:W-:-:S05]  /*2120*/  IMAD.WIDE R6, R15, 0x4, R6 ;  /* 0x000000040f067825 */ /* 0x001fca00078e0206 */
[----:B------:R0:W-:Y:S01]  /*2130*/  STG.E desc[UR14][R6.64], R12 ;  /* 0x0000000c06007986 */ /* 0x0001e2000c10190e */
[----:B-1----:R-:W-:-:S06]  /*2140*/  IMAD.WIDE R8, R15, 0x4, R4 ;  /* 0x000000040f087825 */ /* 0x002fcc00078e0204 */
[----:B------:R0:W5:Y:S01]  /*2150*/  LDG.E R9, desc[UR14][R8.64] ;  /* 0x0000000e08097981 */ /* 0x000162000c1e1900 */
[----:B------:R-:W-:Y:S01]  /*2160*/  MOV R5, 0x18 ;  /* 0x0000001800057802 */ /* 0x000fe20000000f00 */
[----:B------:R-:W-:Y:S01]  /*2170*/  BSSY.RECONVERGENT B0, `(.L_x_66) ;  /* 0x0000007000007945 */ /* 0x000fe20003800200 */
[----:B------:R-:W-:-:S03]  /*2180*/  UISETP.NE.AND UP0, UPT, UR9, UR7, UPT ;  /* 0x000000070900728c */ /* 0x000fc6000bf05270 */
[----:B------:R-:W-:-:S08]  /*2190*/  IMAD R4, R12, R5, UR5 ;  /* 0x000000050c047e24 */ /* 0x000fd0000f8e0205 */
.L_x_67:
[----:B0-----:R-:W0:Y:S02]  /*21a0*/  LDS R6, [R4+-0x18] ;  /* 0xffffe80004067984 */ /* 0x001e240000000800 */
[----:B0----5:R-:W-:-:S05]  /*21b0*/  FADD R7, R9, R6 ;  /* 0x0000000609077221 */ /* 0x021fca0000000000 */
[----:B------:R-:W0:Y:S02]  /*21c0*/  ATOMS.CAST.SPIN P0, [R4+-0x18], R6, R7 ;  /* 0xffffe8060400758d */ /* 0x000e240001800007 */
[----:B0-----:R-:W-:Y:S05]  /*21d0*/  @!P0 BRA `(.L_x_67) ;  /* 0xfffffffc00f08947 */ /* 0x001fea000383ffff */
[----:B------:R-:W-:Y:S05]  /*21e0*/  BSYNC.RECONVERGENT B0 ;  /* 0x0000000000007941 */ /* 0x000fea0003800200 */
.L_x_66:
[----:B------:R-:W0:Y:S02]  /*21f0*/  LDC.64 R6, c[0x0][0x388] ;  /* 0x0000e200ff067b82 */ /* 0x000e240000000a00 */
[----:B0-----:R-:W-:-:S06]  /*2200*/  IMAD.WIDE R6, R15, 0x4, R6 ;  /* 0x000000040f067825 */ /* 0x001fcc00078e0206 */
[----:B------:R0:W5:Y:S01]  /*2210*/  LDG.E R7, desc[UR14][R6.64] ;  /* 0x0000000e06077981 */ /* 0x000162000c1e1900 */
[----:B------:R-:W-:Y:S01]  /*2220*/  BSSY.RECONVERGENT B0, `(.L_x_68) ;  /* 0x0000005000007945 */ /* 0x000fe20003800200 */
.L_x_69:
[----:B------:R-:W1:Y:S02]  /*2230*/  LDS R8, [R4+-0x14] ;  /* 0xffffec0004087984 */ /* 0x000e640000000800 */
[----:B-1---5:R-:W-:-:S05]  /*2240*/  FADD R9, R7, R8 ;  /* 0x0000000807097221 */ /* 0x022fca0000000000 */
[----:B------:R-:W1:Y:S02]  /*2250*/  ATOMS.CAST.SPIN P0, [R4+-0x14], R8, R9 ;  /* 0xffffec080400758d */ /* 0x000e640001800009 */
[----:B-1----:R-:W-:Y:S05]  /*2260*/  @!P0 BRA `(.L_x_69) ;  /* 0xfffffffc00f08947 */ /* 0x002fea000383ffff */
[----:B------:R-:W-:Y:S05]  /*2270*/  BSYNC.RECONVERGENT B0 ;  /* 0x0000000000007941 */ /* 0x000fea0003800200 */
.L_x_68:
[----:B0-----:R-:W0:Y:S02]  /*2280*/  LDC.64 R6, c[0x0][0x390] ;  /* 0x0000e400ff067b82 */ /* 0x001e240000000a00 */
[----:B0-----:R-:W-:-:S06]  /*2290*/  IMAD.WIDE R6, R15, 0x4, R6 ;  /* 0x000000040f067825 */ /* 0x001fcc00078e0206 */
[----:B------:R0:W5:Y:S01]  /*22a0*/  LDG.E R7, desc[UR14][R6.64] ;  /* 0x0000000e06077981 */ /* 0x000162000c1e1900 */
[----:B------:R-:W-:Y:S01]  /*22b0*/  BSSY.RECONVERGENT B0, `(.L_x_70) ;  /* 0x0000005000007945 */ /* 0x000fe20003800200 */
.L_x_71:
[----:B------:R-:W1:Y:S02]  /*22c0*/  LDS R8, [R4+-0x10] ;  /* 0xfffff00004087984 */ /* 0x000e640000000800 */
[----:B-1---5:R-:W-:-:S05]  /*22d0*/  FADD R9, R7, R8 ;  /* 0x0000000807097221 */ /* 0x022fca0000000000 */
[----:B------:R-:W1:Y:S02]  /*22e0*/  ATOMS.CAST.SPIN P0, [R4+-0x10], R8, R9 ;  /* 0xfffff0080400758d */ /* 0x000e640001800009 */
[----:B-1----:R-:W-:Y:S05]  /*22f0*/  @!P0 BRA `(.L_x_71) ;  /* 0xfffffffc00f08947 */ /* 0x002fea000383ffff */
[----:B------:R-:W-:Y:S05]  /*2300*/  BSYNC.RECONVERGENT B0 ;  /* 0x0000000000007941 */ /* 0x000fea0003800200 */
.L_x_70:
[----:B------:R-:W-:Y:S01]  /*2310*/  BSSY.RECONVERGENT B0, `(.L_x_72) ;  /* 0x0000006000007945 */ /* 0x000fe20003800200 */
[----:B------:R-:W-:-:S07]  /*2320*/  I2FP.F32.S32 R5, R0 ;  /* 0x0000000000057245 */ /* 0x000fce0000201400 */
.L_x_73:
[----:B0-----:R-:W0:Y:S02]  /*2330*/  LDS R6, [R4+-0xc] ;  /* 0xfffff40004067984 */ /* 0x001e240000000800 */
[----:B0-----:R-:W-:-:S05]  /*2340*/  FADD R7, R5, R6 ;  /* 0x0000000605077221 */ /* 0x001fca0000000000 */
[----:B------:R-:W0:Y:S02]  /*2350*/  ATOMS.CAST.SPIN P0, [R4+-0xc], R6, R7 ;  /* 0xfffff4060400758d */ /* 0x000e240001800007 */
[----:B0-----:R-:W-:Y:S05]  /*2360*/  @!P0 BRA `(.L_x_73) ;  /* 0xfffffffc00f08947 */ /* 0x001fea000383ffff */
[----:B------:R-:W-:Y:S05]  /*2370*/  BSYNC.RECONVERGENT B0 ;  /* 0x0000000000007941 */ /* 0x000fea0003800200 */
.L_x_72:
[----:B------:R-:W-:Y:S01]  /*2380*/  BSSY.RECONVERGENT B0, `(.L_x_74) ;  /* 0x0000006000007945 */ /* 0x000fe20003800200 */
[----:B------:R-:W-:-:S07]  /*2390*/  I2FP.F32.S32 R5, R2 ;  /* 0x0000000200057245 */ /* 0x000fce0000201400 */
.L_x_75:
[----:B------:R-:W0:Y:S02]  /*23a0*/  LDS R6, [R4+-0x8] ;  /* 0xfffff80004067984 */ /* 0x000e240000000800 */
[----:B0-----:R-:W-:-:S05]  /*23b0*/  FADD R7, R5, R6 ;  /* 0x0000000605077221 */ /* 0x001fca0000000000 */
[----:B------:R-:W0:Y:S02]  /*23c0*/  ATOMS.CAST.SPIN P0, [R4+-0x8], R6, R7 ;  /* 0xfffff8060400758d */ /* 0x000e240001800007 */
[----:B0-----:R-:W-:Y:S05]  /*23d0*/  @!P0 BRA `(.L_x_75) ;  /* 0xfffffffc00f08947 */ /* 0x001fea000383ffff */
[----:B------:R-:W-:Y:S05]  /*23e0*/  BSYNC.RECONVERGENT B0 ;  /* 0x0000000000007941 */ /* 0x000fea0003800200 */
.L_x_74:
[----:B------:R-:W-:Y:S01]  /*23f0*/  BSSY.RECONVERGENT B0, `(.L_x_76) ;  /* 0x0000005000007945 */ /* 0x000fe20003800200 */
.L_x_77:
[----:B------:R-:W0:Y:S02]  /*2400*/  LDS R6, [R4+-0x4] ;  /* 0xfffffc0004067984 */ /* 0x000e240000000800 */
[----:B0-----:R-:W-:-:S05]  /*2410*/  FADD R7, R6, 1 ;  /* 0x3f80000006077421 */ /* 0x001fca0000000000 */
[----:B------:R-:W0:Y:S02]  /*2420*/  ATOMS.CAST.SPIN P0, [R4+-0x4], R6, R7 ;  /* 0xfffffc060400758d */ /* 0x000e240001800007 */
[----:B0-----:R-:W-:Y:S05]  /*2430*/  @!P0 BRA `(.L_x_77) ;  /* 0xfffffffc00f08947 */ /* 0x001fea000383ffff */
[----:B------:R-:W-:Y:S05]  /*2440*/  BSYNC.RECONVERGENT B0 ;  /* 0x0000000000007941 */ /* 0x000fea0003800200 */
.L_x_76:
[----:B------:R-:W-:Y:S01]  /*2450*/  BAR.SYNC.DEFER_BLOCKING 0x0 ;  /* 0x0000000000007b1d */ /* 0x000fe20000010000 */
[----:B------:R-:W-:-:S05]  /*2460*/  UIMAD UR4, UR12, UR9, URZ ;  /* 0x000000090c0472a4 */ /* 0x000fca000f8e02ff */
[----:B------:R-:W-:Y:S07]  /*2470*/  BRA.U UP0, `(.L_x_78) ;  /* 0x0000000100347547 */ /* 0x000fee000b800000 */
[----:B------:R-:W-:Y:S01]  /*2480*/  ISETP.GE.AND P0, PT, R14, UR12, PT ;  /* 0x0000000c0e007c0c */ /* 0x000fe2000bf06270 */
[----:B------:R-:W-:-:S12]  /*2490*/  UIADD3 UR7, UPT, UPT, -UR11, UR6, URZ ;  /* 0x000000060b077290 */ /* 0x000fd8000fffe1ff */
[----:B------:R-:W-:Y:S05]  /*24a0*/  @P0 EXIT ;  /* 0x000000000000094d */ /* 0x000fea0003800000 */
[----:B------:R-:W0:Y:S02]  /*24b0*/  LDC.64 R4, c[0x0][0x3a8] ;  /* 0x0000ea00ff047b82 */ /* 0x000e240000000a00 */
.L_x_79:
[C---:B------:R-:W-:Y:S02]  /*24c0*/  LEA R0, R14.reuse, UR5, 0x2 ;  /* 0x000000050e007c11 */ /* 0x040fe4000f8e10ff */
[C---:B-1----:R-:W-:Y:S02]  /*24d0*/  IADD3 R3, PT, PT, R14.reuse, UR4, RZ ;  /* 0x000000040e037c10 */ /* 0x042fe4000fffe0ff */
[----:B------:R-:W-:Y:S01]  /*24e0*/  IADD3 R14, PT, PT, R14, UR7, RZ ;  /* 0x000000070e0e7c10 */ /* 0x000fe2000fffe0ff */
[----:B------:R-:W1:Y:S02]  /*24f0*/  LDS R7, [R0] ;  /* 0x0000000000077984 */ /* 0x000e640000000800 */
[----:B0-----:R-:W-:Y:S01]  /*2500*/  IMAD.WIDE R2, R3, 0x4, R4 ;  /* 0x0000000403027825 */ /* 0x001fe200078e0204 */
[----:B------:R-:W-:-:S04]  /*2510*/  ISETP.GE.AND P0, PT, R14, UR12, PT ;  /* 0x0000000c0e007c0c */ /* 0x000fc8000bf06270 */
[----:B-1----:R1:W-:Y:S09]  /*2520*/  STG.E desc[UR14][R2.64], R7 ;  /* 0x0000000702007986 */ /* 0x0023f2000c10190e */
[----:B------:R-:W-:Y:S05]  /*2530*/  @!P0 BRA `(.L_x_79) ;  /* 0xfffffffc00e08947 */ /* 0x000fea000383ffff */
[----:B------:R-:W-:Y:S05]  /*2540*/  EXIT ;  /* 0x000000000000794d */ /* 0x000fea0003800000 */
.L_x_78:
[----:B------:R-:W-:-:S13]  /*2550*/  ISETP.GE.AND P0, PT, R14, UR12, PT ;  /* 0x0000000c0e007c0c */ /* 0x000fda000bf06270 */
[----:B------:R-:W-:Y:S05]  /*2560*/  @P0 EXIT ;  /* 0x000000000000094d */ /* 0x000fea0003800000 */
[----:B------:R-:W0:Y:S01]  /*2570*/  LDS R3, [R3] ;  /* 0x0000000003037984 */ /* 0x000e220000000800 */
[----:B------:R-:W1:Y:S01]  /*2580*/  LDC.64 R4, c[0x0][0x3a8] ;  /* 0x0000ea00ff047b82 */ /* 0x000e620000000a00 */
[----:B------:R-:W-:-:S04]  /*2590*/  VIADD R7, R14, UR4 ;  /* 0x000000040e077c36 */ /* 0x000fc80008000000 */
[----:B-1----:R-:W-:-:S05]  /*25a0*/  IMAD.WIDE R4, R7, 0x4, R4 ;  /* 0x0000000407047825 */ /* 0x002fca00078e0204 */
[----:B0-----:R-:W-:Y:S01]  /*25b0*/  STG.E desc[UR14][R4.64], R3 ;  /* 0x0000000304007986 */ /* 0x001fe2000c10190e */
[----:B------:R-:W-:Y:S05]  /*25c0*/  EXIT ;  /* 0x000000000000794d */ /* 0x000fea0003800000 */
        .weak           $__internal_0_$__cuda_sm20_sqrt_rn_f32_slowpath
        .type           $__internal_0_$__cuda_sm20_sqrt_rn_f32_slowpath,@function
        .size           $__internal_0_$__cuda_sm20_sqrt_rn_f32_slowpath,($__internal_1_$__cuda_sm3x_div_rn_noftz_f32_slowpath - $__internal_0_$__cuda_sm20_sqrt_rn_f32_slowpath)
$__internal_0_$__cuda_sm20_sqrt_rn_f32_slowpath:
[----:B------:R-:W-:-:S13]  /*25d0*/  LOP3.LUT P0, RZ, R17, 0x7fffffff, RZ, 0xc0, !PT ;  /* 0x7fffffff11ff7812 */ /* 0x000fda000780c0ff */
[----:B------:R-:W-:Y:S01]  /*25e0*/  @!P0 MOV R19, R17 ;  /* 0x0000001100138202 */ /* 0x000fe20000000f00 */
[----:B------:R-:W-:Y:S06]  /*25f0*/  @!P0 BRA `(.L_x_80) ;  /* 0x0000000000408947 */ /* 0x000fec0003800000 */
[----:B------:R-:W-:-:S13]  /*2600*/  FSETP.GEU.FTZ.AND P0, PT, R17, RZ, PT ;  /* 0x000000ff1100720b */ /* 0x000fda0003f1e000 */
[----:B------:R-:W-:Y:S01]  /*2610*/  @!P0 MOV R19, 0x7fffffff ;  /* 0x7fffffff00138802 */ /* 0x000fe20000000f00 */
[----:B------:R-:W-:Y:S06]  /*2620*/  @!P0 BRA `(.L_x_80) ;  /* 0x0000000000348947 */ /* 0x000fec0003800000 */
[----:B------:R-:W-:-:S13]  /*2630*/  FSETP.GTU.FTZ.AND P0, PT, |R17|, +INF , PT ;  /* 0x7f8000001100780b */ /* 0x000fda0003f1c200 */
[----:B------:R-:W-:Y:S01]  /*2640*/  @P0 FADD.FTZ R19, R17, 1 ;  /* 0x3f80000011130421 */ /* 0x000fe20000010000 */
[----:B------:R-:W-:Y:S06]  /*2650*/  @P0 BRA `(.L_x_80) ;  /* 0x0000000000280947 */ /* 0x000fec0003800000 */
[----:B------:R-:W-:-:S13]  /*2660*/  FSETP.NEU.FTZ.AND P0, PT, |R17|, +INF , PT ;  /* 0x7f8000001100780b */ /* 0x000fda0003f1d200 */
[----:B------:R-:W-:-:S04]  /*2670*/  @P0 FFMA R22, R17, 1.84467440737095516160e+19, RZ ;  /* 0x5f80000011160823 */ /* 0x000fc800000000ff */
[----:B------:R-:W0:Y:S02]  /*2680*/  @P0 MUFU.RSQ R20, R22 ;  /* 0x0000001600140308 */ /* 0x000e240000001400 */
[----:B0-----:R-:W-:Y:S01]  /*2690*/  @P0 FMUL.FTZ R19, R22, R20 ;  /* 0x0000001416130220 */ /* 0x001fe20000410000 */
[----:B------:R-:W-:-:S03]  /*26a0*/  @P0 FMUL.FTZ R20, R20, 0.5 ;  /* 0x3f00000014140820 */ /* 0x000fc60000410000 */
[----:B------:R-:W-:-:S04]  /*26b0*/  @P0 FADD.FTZ R18, -R19, -RZ ;  /* 0x800000ff13120221 */ /* 0x000fc80000010100 */
[----:B------:R-:W-:-:S04]  /*26c0*/  @P0 FFMA R18, R19, R18, R22 ;  /* 0x0000001213120223 */ /* 0x000fc80000000016 */
[----:B------:R-:W-:Y:S01]  /*26d0*/  @P0 FFMA R18, R18, R20, R19 ;  /* 0x0000001412120223 */ /* 0x000fe20000000013 */
[----:B------:R-:W-:-:S03]  /*26e0*/  @!P0 MOV R19, R17 ;  /* 0x0000001100138202 */ /* 0x000fc60000000f00 */
[----:B------:R-:W-:-:S07]  /*26f0*/  @P0 FMUL.FTZ R19, R18, 2.3283064365386962891e-10 ;  /* 0x2f80000012130820 */ /* 0x000fce0000410000 */
.L_x_80:
[----:B------:R-:W-:-:S04]  /*2700*/  IMAD.MOV.U32 R17, RZ, RZ, 0x0 ;  /* 0x00000000ff117424 */ /* 0x000fc800078e00ff */
[----:B------:R-:W-:Y:S05]  /*2710*/  RET.REL.NODEC R16 `(assignClusterCenters) ;  /* 0xffffffd810387950 */ /* 0x000fea0003c3ffff */
        .weak           $__internal_1_$__cuda_sm3x_div_rn_noftz_f32_slowpath
        .type           $__internal_1_$__cuda_sm3x_div_rn_noftz_f32_slowpath,@function
        .size           $__internal_1_$__cuda_sm3x_div_rn_noftz_f32_slowpath,(.L_x_120 - $__internal_1_$__cuda_sm3x_div_rn_noftz_f32_slowpath)
$__internal_1_$__cuda_sm3x_div_rn_noftz_f32_slowpath:
[--C-:B------:R-:W-:Y:S01]  /*2720*/  SHF.R.U32.HI R8, RZ, 0x17, R5.reuse ;  /* 0x00000017ff087819 */ /* 0x100fe20000011605 */
[----:B------:R-:W-:Y:S01]  /*2730*/  IMAD.MOV.U32 R11, RZ, RZ, R5 ;  /* 0x000000ffff0b7224 */ /* 0x000fe200078e0005 */
[----:B------:R-:W-:Y:S02]  /*2740*/  SHF.R.U32.HI R7, RZ, 0x17, R4 ;  /* 0x00000017ff077819 */ /* 0x000fe40000011604 */
[----:B------:R-:W-:Y:S02]  /*2750*/  LOP3.LUT R8, R8, 0xff, RZ, 0xc0, !PT ;  /* 0x000000ff08087812 */ /* 0x000fe400078ec0ff */
[----:B------:R-:W-:Y:S02]  /*2760*/  LOP3.LUT R9, R7, 0xff, RZ, 0xc0, !PT ;  /* 0x000000ff07097812 */ /* 0x000fe400078ec0ff */
[----:B------:R-:W-:Y:S02]  /*2770*/  IADD3 R13, PT, PT, R8, -0x1, RZ ;  /* 0xffffffff080d7810 */ /* 0x000fe40007ffe0ff */
[----:B------:R-:W-:-:S02]  /*2780*/  IADD3 R12, PT, PT, R9, -0x1, RZ ;  /* 0xffffffff090c7810 */ /* 0x000fc40007ffe0ff */
[----:B------:R-:W-:Y:S02]  /*2790*/  ISETP.GT.U32.AND P0, PT, R13, 0xfd, PT ;  /* 0x000000fd0d00780c */ /* 0x000fe40003f04070 */
[----:B------:R-:W-:Y:S02]  /*27a0*/  MOV R10, R4 ;  /* 0x00000004000a7202 */ /* 0x000fe40000000f00 */
[----:B------:R-:W-:-:S13]  /*27b0*/  ISETP.GT.U32.OR P0, PT, R12, 0xfd, P0 ;  /* 0x000000fd0c00780c */ /* 0x000fda0000704470 */
[----:B------:R-:W-:Y:S01]  /*27c0*/  @!P0 MOV R7, RZ ;  /* 0x000000ff00078202 */ /* 0x000fe20000000f00 */
[----:B------:R-:W-:Y:S06]  /*27d0*/  @!P0 BRA `(.L_x_81) ;  /* 0x00000000005c8947 */ /* 0x000fec0003800000 */
[----:B------:R-:W-:Y:S02]  /*27e0*/  FSETP.GTU.FTZ.AND P0, PT, |R4|, +INF , PT ;  /* 0x7f8000000400780b */ /* 0x000fe40003f1c200 */
[----:B------:R-:W-:-:S04]  /*27f0*/  FSETP.GTU.FTZ.AND P1, PT, |R5|, +INF , PT ;  /* 0x7f8000000500780b */ /* 0x000fc80003f3c200 */
[----:B------:R-:W-:-:S13]  /*2800*/  PLOP3.LUT P0, PT, P0, P1, PT, 0xf8, 0x8f ;  /* 0x00000000008f781c */ /* 0x000fda0000703f70 */
[----:B------:R-:W-:Y:S05]  /*2810*/  @P0 BRA `(.L_x_82) ;  /* 0x0000000400440947 */ /* 0x000fea0003800000 */
[----:B------:R-:W-:-:S13]  /*2820*/  LOP3.LUT P0, RZ, R11, 0x7fffffff, R10, 0xc8, !PT ;  /* 0x7fffffff0bff7812 */ /* 0x000fda000780c80a */
[----:B------:R-:W-:Y:S05]  /*2830*/  @!P0 BRA `(.L_x_83) ;  /* 0x0000000400348947 */ /* 0x000fea0003800000 */
[C---:B------:R-:W-:Y:S02]  /*2840*/  FSETP.NEU.FTZ.AND P2, PT, |R4|.reuse, +INF , PT ;  /* 0x7f8000000400780b */ /* 0x040fe40003f5d200 */
[----:B------:R-:W-:Y:S02]  /*2850*/  FSETP.NEU.FTZ.AND P1, PT, |R5|, +INF , PT ;  /* 0x7f8000000500780b */ /* 0x000fe40003f3d200 */
[----:B------:R-:W-:-:S11]  /*2860*/  FSETP.NEU.FTZ.AND P0, PT, |R4|, +INF , PT ;  /* 0x7f8000000400780b */ /* 0x000fd60003f1d200 */
[----:B------:R-:W-:Y:S05]  /*2870*/  @!P1 BRA !P2, `(.L_x_83) ;  /* 0x0000000400249947 */ /* 0x000fea0005000000 */
[----:B------:R-:W-:-:S04]  /*2880*/  LOP3.LUT P2, RZ, R10, 0x7fffffff, RZ, 0xc0, !PT ;  /* 0x7fffffff0aff7812 */ /* 0x000fc8000784c0ff */
[----:B------:R-:W-:-:S13]  /*2890*/  PLOP3.LUT P1, PT, P1, P2, PT, 0x2f, 0xf2 ;  /* 0x0000000000f2781c */ /* 0x000fda0000f24577 */
[----:B------:R-:W-:Y:S05]  /*28a0*/  @P1 BRA `(.L_x_84) ;  /* 0x0000000400101947 */ /* 0x000fea0003800000 */
[----:B------:R-:W-:-:S04]  /*28b0*/  LOP3.LUT P1, RZ, R11, 0x7fffffff, RZ, 0xc0, !PT ;  /* 0x7fffffff0bff7812 */ /* 0x000fc8000782c0ff */
[----:B------:R-:W-:-:S13]  /*28c0*/  PLOP3.LUT P0, PT, P0, P1, PT, 0x2f, 0xf2 ;  /* 0x0000000000f2781c */ /* 0x000fda0000702577 */
[----:B------:R-:W-:Y:S05]  /*28d0*/  @P0 BRA `(.L_x_85) ;  /* 0x0000000000f80947 */ /* 0x000fea0003800000 */
[----:B------:R-:W-:Y:S02]  /*28e0*/  ISETP.GE.AND P0, PT, R12, RZ, PT ;  /* 0x000000ff0c00720c */ /* 0x000fe40003f06270 */
[----:B------:R-:W-:-:S11]  /*28f0*/  ISETP.GE.AND P1, PT, R13, RZ, PT ;  /* 0x000000ff0d00720c */ /* 0x000fd60003f26270 */
[----:B------:R-:W-:Y:S01]  /*2900*/  @P0 MOV R7, RZ ;  /* 0x000000ff00070202 */ /* 0x000fe20000000f00 */
[----:B------:R-:W-:Y:S01]  /*2910*/  @!P0 FFMA R10, R4, 1.84467440737095516160e+19, RZ ;  /* 0x5f800000040a8823 */ /* 0x000fe200000000ff */
[----:B------:R-:W-:Y:S01]  /*2920*/  @!P0 MOV R7, 0xffffffc0 ;  /* 0xffffffc000078802 */ /* 0x000fe20000000f00 */
[----:B------:R-:W-:-:S03]  /*2930*/  @!P1 FFMA R11, R5, 1.84467440737095516160e+19, RZ ;  /* 0x5f800000050b9823 */ /* 0x000fc600000000ff */
[----:B------:R-:W-:-:S07]  /*2940*/  @!P1 IADD3 R7, PT, PT, R7, 0x40, RZ ;  /* 0x0000004007079810 */ /* 0x000fce0007ffe0ff */
.L_x_81:
[----:B------:R-:W-:Y:S02]  /*2950*/  LEA R4, R8, 0xc0800000, 0x17 ;  /* 0xc080000008047811 */ /* 0x000fe400078eb8ff */
[----:B------:R-:W-:-:S03]  /*2960*/  IADD3 R9, PT, PT, R9, -0x7f, RZ ;  /* 0xffffff8109097810 */ /* 0x000fc60007ffe0ff */
[----:B------:R-:W-:Y:S01]  /*2970*/  IMAD.IADD R11, R11, 0x1, -R4 ;  /* 0x000000010b0b7824 */ /* 0x000fe200078e0a04 */
[C---:B------:R-:W-:Y:S01]  /*2980*/  IADD3 R8, PT, PT, R9.reuse, 0x7f, -R8 ;  /* 0x0000007f09087810 */ /* 0x040fe20007ffe808 */
[----:B------:R-:W-:Y:S02]  /*2990*/  IMAD R4, R9, -0x800000, R10 ;  /* 0xff80000009047824 */ /* 0x000fe400078e020a */
[----:B------:R-:W0:Y:S01]  /*29a0*/  MUFU.RCP R5, R11 ;  /* 0x0000000b00057308 */ /* 0x000e220000001000 */
[----:B------:R-:W-:Y:S01]  /*29b0*/  FADD.FTZ R13, -R11, -RZ ;  /* 0x800000ff0b0d7221 */ /* 0x000fe20000010100 */
[----:B------:R-:W-:-:S03]  /*29c0*/  IADD3 R8, PT, PT, R8, R7, RZ ;  /* 0x0000000708087210 */ /* 0x000fc60007ffe0ff */
[----:B0-----:R-:W-:-:S04]  /*29d0*/  FFMA R12, R5, R13, 1 ;  /* 0x3f800000050c7423 */ /* 0x001fc8000000000d */
[----:B------:R-:W-:-:S04]  /*29e0*/  FFMA R12, R5, R12, R5 ;  /* 0x0000000c050c7223 */ /* 0x000fc80000000005 */
[----:B------:R-:W-:-:S04]  /*29f0*/  FFMA R5, R4, R12, RZ ;  /* 0x0000000c04057223 */ /* 0x000fc800000000ff */
[----:B------:R-:W-:-:S04]  /*2a00*/  FFMA R10, R13, R5, R4 ;  /* 0x000000050d0a7223 */ /* 0x000fc80000000004 */
[----:B------:R-:W-:-:S04]  /*2a10*/  FFMA R17, R12, R10, R5 ;  /* 0x0000000a0c117223 */ /* 0x000fc80000000005 */
[----:B------:R-:W-:-:S04]  /*2a20*/  FFMA R10, R13, R17, R4 ;  /* 0x000000110d0a7223 */ /* 0x000fc80000000004 */
[----:B------:R-:W-:-:S05]  /*2a30*/  FFMA R4, R12, R10, R17 ;  /* 0x0000000a0c047223 */ /* 0x000fca0000000011 */
[----:B------:R-:W-:-:S04]  /*2a40*/  SHF.R.U32.HI R5, RZ, 0x17, R4 ;  /* 0x00000017ff057819 */ /* 0x000fc80000011604 */
[----:B------:R-:W-:-:S04]  /*2a50*/  LOP3.LUT R5, R5, 0xff, RZ, 0xc0, !PT ;  /* 0x000000ff05057812 */ /* 0x000fc800078ec0ff */
[----:B------:R-:W-:-:S04]  /*2a60*/  IADD3 R9, PT, PT, R5, R8, RZ ;  /* 0x0000000805097210 */ /* 0x000fc80007ffe0ff */
[----:B------:R-:W-:-:S04]  /*2a70*/  IADD3 R5, PT, PT, R9, -0x1, RZ ;  /* 0xffffffff09057810 */ /* 0x000fc80007ffe0ff */
[----:B------:R-:W-:-:S13]  /*2a80*/  ISETP.GE.U32.AND P0, PT, R5, 0xfe, PT ;  /* 0x000000fe0500780c */ /* 0x000fda0003f06070 */
[----:B------:R-:W-:Y:S05]  /*2a90*/  @!P0 BRA `(.L_x_86) ;  /* 0x0000000000808947 */ /* 0x000fea0003800000 */
[----:B------:R-:W-:-:S13]  /*2aa0*/  ISETP.GT.AND P0, PT, R9, 0xfe, PT ;  /* 0x000000fe0900780c */ /* 0x000fda0003f04270 */
[----:B------:R-:W-:Y:S05]  /*2ab0*/  @P0 BRA `(.L_x_87) ;  /* 0x00000000006c0947 */ /* 0x000fea0003800000 */
[----:B------:R-:W-:-:S13]  /*2ac0*/  ISETP.GE.AND P0, PT, R9, 0x1, PT ;  /* 0x000000010900780c */ /* 0x000fda0003f06270 */
[----:B------:R-:W-:Y:S05]  /*2ad0*/  @P0 BRA `(.L_x_88) ;  /* 0x0000000000980947 */ /* 0x000fea0003800000 */
[----:B------:R-:W-:Y:S02]  /*2ae0*/  ISETP.GE.AND P0, PT, R9, -0x18, PT ;  /* 0xffffffe80900780c */ /* 0x000fe40003f06270 */
[----:B------:R-:W-:-:S11]  /*2af0*/  LOP3.LUT R4, R4, 0x80000000, RZ, 0xc0, !PT ;  /* 0x8000000004047812 */ /* 0x000fd600078ec0ff */
[----:B------:R-:W-:Y:S05]  /*2b00*/  @!P0 BRA `(.L_x_88) ;  /* 0x00000000008c8947 */ /* 0x000fea0003800000 */
[CCC-:B------:R-:W-:Y:S01]  /*2b10*/  FFMA.RZ R5, R12.reuse, R10.reuse, R17.reuse ;  /* 0x0000000a0c057223 */ /* 0x1c0fe2000000c011 */
[CCC-:B------:R-:W-:Y:S01]  /*2b20*/  FFMA.RM R8, R12.reuse, R10.reuse, R17.reuse ;  /* 0x0000000a0c087223 */ /* 0x1c0fe20000004011 */
[C---:B------:R-:W-:Y:S02]  /*2b30*/  ISETP.NE.AND P2, PT, R9.reuse, RZ, PT ;  /* 0x000000ff0900720c */ /* 0x040fe40003f45270 */
[----:B------:R-:W-:Y:S02]  /*2b40*/  ISETP.NE.AND P1, PT, R9, RZ, PT ;  /* 0x000000ff0900720c */ /* 0x000fe40003f25270 */
[----:B------:R-:W-:Y:S01]  /*2b50*/  LOP3.LUT R7, R5, 0x7fffff, RZ, 0xc0, !PT ;  /* 0x007fffff05077812 */ /* 0x000fe200078ec0ff */
[----:B------:R-:W-:Y:S01]  /*2b60*/  FFMA.RP R5, R12, R10, R17 ;  /* 0x0000000a0c057223 */ /* 0x000fe20000008011 */
[C---:B------:R-:W-:Y:S01]  /*2b70*/  VIADD R10, R9.reuse, 0x20 ;  /* 0x00000020090a7836 */ /* 0x040fe20000000000 */
[----:B------:R-:W-:Y:S02]  /*2b80*/  IADD3 R9, PT, PT, -R9, RZ, RZ ;  /* 0x000000ff09097210 */ /* 0x000fe40007ffe1ff */
[----:B------:R-:W-:-:S02]  /*2b90*/  LOP3.LUT R7, R7, 0x800000, RZ, 0xfc, !PT ;  /* 0x0080000007077812 */ /* 0x000fc400078efcff */
[----:B------:R-:W-:Y:S02]  /*2ba0*/  FSETP.NEU.FTZ.AND P0, PT, R5, R8, PT ;  /* 0x000000080500720b */ /* 0x000fe40003f1d000 */
[----:B------:R-:W-:Y:S02]  /*2bb0*/  SHF.L.U32 R10, R7, R10, RZ ;  /* 0x0000000a070a7219 */ /* 0x000fe400000006ff */
[----:B------:R-:W-:Y:S02]  /*2bc0*/  SEL R8, R9, RZ, P2 ;  /* 0x000000ff09087207 */ /* 0x000fe40001000000 */
[----:B------:R-:W-:Y:S02]  /*2bd0*/  ISETP.NE.AND P1, PT, R10, RZ, P1 ;  /* 0x000000ff0a00720c */ /* 0x000fe40000f25270 */
[----:B------:R-:W-:Y:S02]  /*2be0*/  SHF.R.U32.HI R8, RZ, R8, R7 ;  /* 0x00000008ff087219 */ /* 0x000fe40000011607 */
[----:B------:R-:W-:-:S02]  /*2bf0*/  PLOP3.LUT P0, PT, P0, P1, PT, 0xf8, 0x8f ;  /* 0x00000000008f781c */ /* 0x000fc40000703f70 */
[----:B------:R-:W-:Y:S02]  /*2c00*/  SHF.R.U32.HI R10, RZ, 0x1, R8 ;  /* 0x00000001ff0a7819 */ /* 0x000fe40000011608 */
[----:B------:R-:W-:-:S04]  /*2c10*/  SEL R5, RZ, 0x1, !P0 ;  /* 0x00000001ff057807 */ /* 0x000fc80004000000 */
[----:B------:R-:W-:-:S04]  /*2c20*/  LOP3.LUT R5, R5, 0x1, R10, 0xf8, !PT ;  /* 0x0000000105057812 */ /* 0x000fc800078ef80a */
[----:B------:R-:W-:-:S04]  /*2c30*/  LOP3.LUT R5, R5, R8, RZ, 0xc0, !PT ;  /* 0x0000000805057212 */ /* 0x000fc800078ec0ff */
[----:B------:R-:W-:-:S04]  /*2c40*/  IADD3 R5, PT, PT, R10, R5, RZ ;  /* 0x000000050a057210 */ /* 0x000fc80007ffe0ff */
[----:B------:R-:W-:Y:S01]  /*2c50*/  LOP3.LUT R4, R5, R4, RZ, 0xfc, !PT ;  /* 0x0000000405047212 */ /* 0x000fe200078efcff */
[----:B------:R-:W-:Y:S06]  /*2c60*/  BRA `(.L_x_88) ;  /* 0x0000000000347947 */ /* 0x000fec0003800000 */
.L_x_87:
[----:B------:R-:W-:-:S04]  /*2c70*/  LOP3.LUT R4, R4, 0x80000000, RZ, 0xc0, !PT ;  /* 0x8000000004047812 */ /* 0x000fc800078ec0ff */
[----:B------:R-:W-:Y:S01]  /*2c80*/  LOP3.LUT R4, R4, 0x7f800000, RZ, 0xfc, !PT ;  /* 0x7f80000004047812 */ /* 0x000fe200078efcff */
[----:B------:R-:W-:Y:S06]  /*2c90*/  BRA `(.L_x_88) ;  /* 0x0000000000287947 */ /* 0x000fec0003800000 */
.L_x_86:
[----:B------:R-:W-:Y:S01]  /*2ca0*/  LEA R4, R8, R4, 0x17 ;  /* 0x0000000408047211 */ /* 0x000fe200078eb8ff */
[----:B------:R-:W-:Y:S06]  /*2cb0*/  BRA `(.L_x_88) ;  /* 0x0000000000207947 */ /* 0x000fec0003800000 */
.L_x_85:
[----:B------:R-:W-:-:S04]  /*2cc0*/  LOP3.LUT R4, R11, 0x80000000, R10, 0x48, !PT ;  /* 0x800000000b047812 */ /* 0x000fc800078e480a */
[----:B------:R-:W-:Y:S01]  /*2cd0*/  LOP3.LUT R4, R4, 0x7f800000, RZ, 0xfc, !PT ;  /* 0x7f80000004047812 */ /* 0x000fe200078efcff */
[----:B------:R-:W-:Y:S06]  /*2ce0*/  BRA `(.L_x_88) ;  /* 0x0000000000147947 */ /* 0x000fec0003800000 */
.L_x_84:
[----:B------:R-:W-:Y:S01]  /*2cf0*/  LOP3.LUT R4, R11, 0x80000000, R10, 0x48, !PT ;  /* 0x800000000b047812 */ /* 0x000fe200078e480a */
[----:B------:R-:W-:Y:S06]  /*2d00*/  BRA `(.L_x_88) ;  /* 0x00000000000c7947 */ /* 0x000fec0003800000 */
.L_x_83:
[----:B------:R-:W0:Y:S01]  /*2d10*/  MUFU.RSQ R4, -QNAN ;  /* 0xffc0000000047908 */ /* 0x000e220000001400 */
[----:B------:R-:W-:Y:S05]  /*2d20*/  BRA `(.L_x_88) ;  /* 0x0000000000047947 */ /* 0x000fea0003800000 */
.L_x_82:
[----:B------:R-:W-:-:S07]  /*2d30*/  FADD.FTZ R4, R4, R5 ;  /* 0x0000000504047221 */ /* 0x000fce0000010000 */
.L_x_88:
[----:B------:R-:W-:-:S04]  /*2d40*/  HFMA2 R7, -RZ, RZ, 0, 0 ;  /* 0x00000000ff077431 */ /* 0x000fc800000001ff */
[----:B0-----:R-:W-:Y:S05]  /*2d50*/  RET.REL.NODEC R6 `(assignClusterCenters) ;  /* 0xffffffd006a87950 */ /* 0x001fea0003c3ffff */
.L_x_89:
        /* <DEDUP_REMOVED lines=10> */
.L_x_120:


//--------------------- .text.fusedMultiVectorSumAndAverage --------------------------
	.section	.text.fusedMultiVectorSumAndAverage,"ax",@progbits
	.align	128
        .global         fusedMultiVectorSumAndAverage
        .type           fusedMultiVectorSumAndAverage,@function
        .size           fusedMultiVectorSumAndAverage,(.L_x_121 - fusedMultiVectorSumAndAverage)
        .other          fusedMultiVectorSumAndAverage,@"STO_CUDA_ENTRY STV_DEFAULT"
fusedMultiVectorSumAndAverage:
.text.fusedMultiVectorSumAndAverage:
[----:B------:R-:W-:Y:S01]  /*0000*/  LDC R1, c[0x0][0x37c] ;  /* 0x0000df00ff017b82 */ /* 0x000fe20000000800 */
[----:B------:R-:W0:Y:S07]  /*0010*/  S2R R10, SR_TID.X ;  /* 0x00000000000a7919 */ /* 0x000e2e0000002100 */
[----:B------:R-:W1:Y:S01]  /*0020*/  LDC R11, c[0x0][0x394] ;  /* 0x0000e500ff0b7b82 */ /* 0x000e620000000800 */
[----:B------:R-:W0:Y:S01]  /*0030*/  LDCU UR4, c[0x0][0x360] ;  /* 0x00006c00ff0477ac */ /* 0x000e220008000800 */
[----:B------:R-:W0:Y:S02]  /*0040*/  S2R R3, SR_CTAID.X ;  /* 0x0000000000037919 */ /* 0x000e240000002500 */
[----:B0-----:R-:W-:-:S05]  /*0050*/  IMAD R10, R3, UR4, R10 ;  /* 0x00000004030a7c24 */ /* 0x001fca000f8e020a */
[----:B-1----:R-:W-:-:S13]  /*0060*/  ISETP.GE.AND P0, PT, R10, R11, PT ;  /* 0x0000000b0a00720c */ /* 0x002fda0003f06270 */
[----:B------:R-:W-:Y:S05]  /*0070*/  @P0 EXIT ;  /* 0x000000000000094d */ /* 0x000fea0003800000 */
[----:B------:R-:W0:Y:S01]  /*0080*/  S2UR UR5, SR_CgaCtaId ;  /* 0x00000000000579c3 */ /* 0x000e220000008800 */
[----:B------:R-:W-:Y:S01]  /*0090*/  UMOV UR4, 0x400 ;  /* 0x0000040000047882 */ /* 0x000fe20000000000 */
[----:B------:R-:W1:Y:S01]  /*00a0*/  LDCU.64 UR8, c[0x0][0x358] ;  /* 0x00006b00ff0877ac */ /* 0x000e620008000a00 */
[----:B0-----:R-:W-:Y:S01]  /*00b0*/  ULEA UR4, UR5, UR4, 0x18 ;  /* 0x0000000405047291 */ /* 0x001fe2000f8ec0ff */
[----:B------:R-:W0:Y:S05]  /*00c0*/  LDCU UR5, c[0x0][0x390] ;  /* 0x00007200ff0577ac */ /* 0x000e2a0008000800 */
[----:B------:R-:W-:-:S05]  /*00d0*/  LEA R21, R10, UR4, 0x2 ;  /* 0x000000040a157c11 */ /* 0x000fca000f8e10ff */
[----:B------:R2:W-:Y:S01]  /*00e0*/  STS [R21], RZ ;  /* 0x000000ff15007388 */ /* 0x0005e20000000800 */
[----:B0-----:R-:W-:-:S09]  /*00f0*/  UISETP.GE.AND UP0, UPT, UR5, 0x1, UPT ;  /* 0x000000010500788c */ /* 0x001fd2000bf06270 */
[----:B-12---:R-:W-:Y:S05]  /*0100*/  BRA.U !UP0, `(.L_x_90) ;  /* 0x0000000508fc7547 */ /* 0x006fea000b800000 */
[----:B------:R-:W-:Y:S01]  /*0110*/  UISETP.GE.U32.AND UP1, UPT, UR5, 0x10, UPT ;  /* 0x000000100500788c */ /* 0x000fe2000bf26070 */
[----:B------:R-:W-:Y:S01]  /*0120*/  HFMA2 R0, -RZ, RZ, 0, 0 ;  /* 0x00000000ff007431 */ /* 0x000fe200000001ff */
[----:B------:R-:W-:Y:S01]  /*0130*/  ULOP3.LUT UR6, UR5, 0xf, URZ, 0xc0, !UPT ;  /* 0x0000000f05067892 */ /* 0x000fe2000f8ec0ff */
[----:B------:R-:W-:-:S03]  /*0140*/  UMOV UR4, URZ ;  /* 0x000000ff00047c82 */ /* 0x000fc60008000000 */
[----:B------:R-:W-:-:S03]  /*0150*/  UISETP.NE.AND UP0, UPT, UR6, URZ, UPT ;  /* 0x000000ff0600728c */ /* 0x000fc6000bf05270 */
[----:B------:R-:W-:Y:S08]  /*0160*/  BRA.U !UP1, `(.L_x_91) ;  /* 0x0000000109e47547 */ /* 0x000ff0000b800000 */
[----:B------:R-:W-:Y:S01]  /*0170*/  ULOP3.LUT UR4, UR5, 0x7ffffff0, URZ, 0xc0, !UPT ;  /* 0x7ffffff005047892 */ /* 0x000fe2000f8ec0ff */
[----:B------:R-:W-:Y:S02]  /*0180*/  MOV R0, RZ ;  /* 0x000000ff00007202 */ /* 0x000fe40000000f00 */
[----:B------:R-:W-:Y:S01]  /*0190*/  MOV R20, R10 ;  /* 0x0000000a00147202 */ /* 0x000fe20000000f00 */
[----:B------:R-:W-:-:S12]  /*01a0*/  UIADD3 UR7, UPT, UPT, -UR4, URZ, URZ ;  /* 0x000000ff04077290 */ /* 0x000fd8000fffe1ff */
.L_x_92:
[----:B------:R-:W0:Y:S02]  /*01b0*/  LDC.64 R8, c[0x0][0x380] ;  /* 0x0000e000ff087b82 */ /* 0x000e240000000a00 */
[----:B0-----:R-:W-:-:S05]  /*01c0*/  IMAD.WIDE R8, R20, 0x4, R8 ;  /* 0x0000000414087825 */ /* 0x001fca00078e0208 */
[----:B------:R0:W2:Y:S01]  /*01d0*/  LDG.E R23, desc[UR8][R8.64] ;  /* 0x0000000808177981 */ /* 0x0000a2000c1e1900 */
[----:B------:R-:W-:-:S05]  /*01e0*/  IMAD.WIDE R16, R11, 0x4, R8 ;  /* 0x000000040b107825 */ /* 0x000fca00078e0208 */
[----:B------:R1:W3:Y:S01]  /*01f0*/  LDG.E R22, desc[UR8][R16.64] ;  /* 0x0000000810167981 */ /* 0x0002e2000c1e1900 */
[----:B------:R-:W-:-:S04]  /*0200*/  IMAD.WIDE R24, R11, 0x4, R16 ;  /* 0x000000040b187825 */ /* 0x000fc800078e0210 */
[C---:B------:R-:W-:Y:S02]  /*0210*/  IMAD.WIDE R18, R11.reuse, 0x4, R24 ;  /* 0x000000040b127825 */ /* 0x040fe400078e0218 */
[----:B------:R-:W4:Y:S02]  /*0220*/  LDG.E R24, desc[UR8][R24.64] ;  /* 0x0000000818187981 */ /* 0x000f24000c1e1900 */
[----:B------:R-:W-:-:S05]  /*0230*/  IMAD.WIDE R28, R11, 0x4, R18 ;  /* 0x000000040b1c7825 */ /* 0x000fca00078e0212 */
[----:B------:R-:W5:Y:S01]  /*0240*/  LDG.E R26, desc[UR8][R28.64] ;  /* 0x000000081c1a7981 */ /* 0x000f62000c1e1900 */
[----:B------:R-:W-:-:S03]  /*0250*/  IMAD.WIDE R12, R11, 0x4, R28 ;  /* 0x000000040b0c7825 */ /* 0x000fc600078e021c */
[----:B------:R1:W5:Y:S01]  /*0260*/  LDG.E R25, desc[UR8][R18.64] ;  /* 0x0000000812197981 */ /* 0x000362000c1e1900 */
[----:B------:R-:W-:-:S03]  /*0270*/  IMAD.WIDE R14, R11, 0x4, R12 ;  /* 0x000000040b0e7825 */ /* 0x000fc600078e020c */
[----:B------:R-:W5:Y:S01]  /*0280*/  LDG.E R12, desc[UR8][R12.64] ;  /* 0x000000080c0c7981 */ /* 0x000f62000c1e1900 */
[----:B------:R-:W-:-:S03]  /*0290*/  IMAD.WIDE R6, R11, 0x4, R14 ;  /* 0x000000040b067825 */ /* 0x000fc600078e020e */
[----:B------:R-:W5:Y:S01]  /*02a0*/  LDG.E R14, desc[UR8][R14.64] ;  /* 0x000000080e0e7981 */ /* 0x000f62000c1e1900 */
[----:B------:R-:W-:-:S03]  /*02b0*/  IMAD.WIDE R2, R11, 0x4, R6 ;  /* 0x000000040b027825 */ /* 0x000fc600078e0206 */
[----:B------:R-:W5:Y:S04]  /*02c0*/  LDG.E R27, desc[UR8][R6.64] ;  /* 0x00000008061b7981 */ /* 0x000f68000c1e1900 */
[----:B------:R1:W5:Y:S01]  /*02d0*/  LDG.E R13, desc[UR8][R2.64] ;  /* 0x00000008020d7981 */ /* 0x000362000c1e1900 */
[----:B------:R-:W-:-:S04]  /*02e0*/  IMAD.WIDE R4, R11, 0x4, R2 ;  /* 0x000000040b047825 */ /* 0x000fc800078e0202 */
[C---:B0-----:R-:W-:Y:S02]  /*02f0*/  IMAD.WIDE R8, R11.reuse, 0x4, R4 ;  /* 0x000000040b087825 */ /* 0x041fe400078e0204 */
[----:B------:R-:W5:Y:S02]  /*0300*/  LDG.E R4, desc[UR8][R4.64] ;  /* 0x0000000804047981 */ /* 0x000f64000c1e1900 */
[C---:B-1----:R-:W-:Y:S02]  /*0310*/  IMAD.WIDE R16, R11.reuse, 0x4, R8 ;  /* 0x000000040b107825 */ /* 0x042fe400078e0208 */
[----:B------:R-:W5:Y:S02]  /*0320*/  LDG.E R8, desc[UR8][R8.64] ;  /* 0x0000000808087981 */ /* 0x000f64000c1e1900 */
[C---:B------:R-:W-:Y:S02]  /*0330*/  IMAD.WIDE R18, R11.reuse, 0x4, R16 ;  /* 0x000000040b127825 */ /* 0x040fe400078e0210 */
[----:B------:R-:W5:Y:S02]  /*0340*/  LDG.E R16, desc[UR8][R16.64] ;  /* 0x0000000810107981 */ /* 0x000f64000c1e1900 */
[----:B------:R-:W-:-:S02]  /*0350*/  IMAD.WIDE R28, R11, 0x4, R18 ;  /* 0x000000040b1c7825 */ /* 0x000fc400078e0212 */
[----:B------:R-:W5:Y:S02]  /*0360*/  LDG.E R18, desc[UR8][R18.64] ;  /* 0x0000000812127981 */ /* 0x000f64000c1e1900 */
[C---:B------:R-:W-:Y:S02]  /*0370*/  IMAD.WIDE R2, R11.reuse, 0x4, R28 ;  /* 0x000000040b027825 */ /* 0x040fe400078e021c */
[----:B------:R-:W5:Y:S02]  /*0380*/  LDG.E R28, desc[UR8][R28.64] ;  /* 0x000000081c1c7981 */ /* 0x000f64000c1e1900 */
[----:B------:R-:W-:Y:S02]  /*0390*/  IMAD.WIDE R6, R11, 0x4, R2 ;  /* 0x000000040b067825 */ /* 0x000fe400078e0202 */
[----:B------:R-:W5:Y:S04]  /*03a0*/  LDG.E R15, desc[UR8][R2.64] ;  /* 0x00000008020f7981 */ /* 0x000f68000c1e1900 */
[----:B------:R-:W5:Y:S01]  /*03b0*/  LDG.E R6, desc[UR8][R6.64] ;  /* 0x0000000806067981 */ /* 0x000f62000c1e1900 */
[----:B------:R-:W-:-:S04]  /*03c0*/  UIADD3 UR7, UPT, UPT, UR7, 0x10, URZ ;  /* 0x0000001007077890 */ /* 0x000fc8000fffe0ff */
[----:B------:R-:W-:Y:S01]  /*03d0*/  UISETP.NE.AND UP1, UPT, UR7, URZ, UPT ;  /* 0x000000ff0700728c */ /* 0x000fe2000bf25270 */
[----:B------:R-:W-:Y:S01]  /*03e0*/  LEA R20, R11, R20, 0x4 ;  /* 0x000000140b147211 */ /* 0x000fe200078e20ff */
[----:B--2---:R-:W-:-:S04]  /*03f0*/  FADD R23, R23, R0 ;  /* 0x0000000017177221 */ /* 0x004fc80000000000 */
[----:B---3--:R-:W-:-:S04]  /*0400*/  FADD R23, R23, R22 ;  /* 0x0000001617177221 */ /* 0x008fc80000000000 */
[----:B----4-:R-:W-:-:S04]  /*0410*/  FADD R24, R23, R24 ;  /* 0x0000001817187221 */ /* 0x010fc80000000000 */
[----:B-----5:R-:W-:-:S04]  /*0420*/  FADD R25, R24, R25 ;  /* 0x0000001918197221 */ /* 0x020fc80000000000 */
[----:B------:R-:W-:-:S04]  /*0430*/  FADD R25, R25, R26 ;  /* 0x0000001a19197221 */ /* 0x000fc80000000000 */
        /* <DEDUP_REMOVED lines=10> */
[----:B------:R-:W-:Y:S01]  /*04e0*/  FADD R0, R15, R6 ;  /* 0x000000060f007221 */ /* 0x000fe20000000000 */
[----:B------:R-:W-:Y:S06]  /*04f0*/  BRA.U UP1, `(.L_x_92) ;  /* 0xfffffffd012c7547 */ /* 0x000fec000b83ffff */
.L_x_91:
[----:B------:R-:W-:Y:S05]  /*0500*/  BRA.U !UP0, `(.L_x_93) ;  /* 0x0000000108f87547 */ /* 0x000fea000b800000 */
[----:B------:R-:W-:Y:S02]  /*0510*/  UISETP.GE.U32.AND UP0, UPT, UR6, 0x8, UPT ;  /* 0x000000080600788c */ /* 0x000fe4000bf06070 */
[----:B------:R-:W-:-:S04]  /*0520*/  ULOP3.LUT UR7, UR5, 0x7, URZ, 0xc0, !UPT ;  /* 0x0000000705077892 */ /* 0x000fc8000f8ec0ff */
[----:B------:R-:W-:-:S03]  /*0530*/  UISETP.NE.AND UP1, UPT, UR7, URZ, UPT ;  /* 0x000000ff0700728c */ /* 0x000fc6000bf25270 */
[----:B------:R-:W-:Y:S08]  /*0540*/  BRA.U !UP0, `(.L_x_94) ;  /* 0x00000001086c7547 */ /* 0x000ff0000b800000 */
[----:B------:R-:W0:Y:S01]  /*0550*/  LDC.64 R2, c[0x0][0x380] ;  /* 0x0000e000ff027b82 */ /* 0x000e220000000a00 */
[----:B------:R-:W-:-:S04]  /*0560*/  IMAD R5, R11, UR4, R10 ;  /* 0x000000040b057c24 */ /* 0x000fc8000f8e020a */
[----:B0-----:R-:W-:-:S04]  /*0570*/  IMAD.WIDE R2, R5, 0x4, R2 ;  /* 0x0000000405027825 */ /* 0x001fc800078e0202 */
[C---:B------:R-:W-:Y:S02]  /*0580*/  IMAD.WIDE R4, R11.reuse, 0x4, R2 ;  /* 0x000000040b047825 */ /* 0x040fe400078e0202 */
[----:B------:R-:W2:Y:S02]  /*0590*/  LDG.E R3, desc[UR8][R2.64] ;  /* 0x0000000802037981 */ /* 0x000ea4000c1e1900 */
[C---:B------:R-:W-:Y:S02]  /*05a0*/  IMAD.WIDE R6, R11.reuse, 0x4, R4 ;  /* 0x000000040b067825 */ /* 0x040fe400078e0204 */
[----:B------:R-:W3:Y:S02]  /*05b0*/  LDG.E R4, desc[UR8][R4.64] ;  /* 0x0000000804047981 */ /* 0x000ee4000c1e1900 */
[C---:B------:R-:W-:Y:S02]  /*05c0*/  IMAD.WIDE R8, R11.reuse, 0x4, R6 ;  /* 0x000000040b087825 */ /* 0x040fe400078e0206 */
[----:B------:R-:W4:Y:S02]  /*05d0*/  LDG.E R6, desc[UR8][R6.64] ;  /* 0x0000000806067981 */ /* 0x000f24000c1e1900 */
[----:B------:R-:W-:-:S02]  /*05e0*/  IMAD.WIDE R12, R11, 0x4, R8 ;  /* 0x000000040b0c7825 */ /* 0x000fc400078e0208 */
[----:B------:R-:W5:Y:S02]  /*05f0*/  LDG.E R8, desc[UR8][R8.64] ;  /* 0x0000000808087981 */ /* 0x000f64000c1e1900 */
[C---:B------:R-:W-:Y:S02]  /*0600*/  IMAD.WIDE R14, R11.reuse, 0x4, R12 ;  /* 0x000000040b0e7825 */ /* 0x040fe400078e020c */
[----:B------:R-:W5:Y:S02]  /*0610*/  LDG.E R12, desc[UR8][R12.64] ;  /* 0x000000080c0c7981 */ /* 0x000f64000c1e1900 */
[C---:B------:R-:W-:Y:S02]  /*0620*/  IMAD.WIDE R16, R11.reuse, 0x4, R14 ;  /* 0x000000040b107825 */ /* 0x040fe400078e020e */
[----:B------:R-:W5:Y:S02]  /*0630*/  LDG.E R14, desc[UR8][R14.64] ;  /* 0x000000080e0e7981 */ /* 0x000f64000c1e1900 */
[----:B------:R-:W-:-:S02]  /*0640*/  IMAD.WIDE R18, R11, 0x4, R16 ;  /* 0x000000040b127825 */ /* 0x000fc400078e0210 */
[----:B------:R-:W5:Y:S04]  /*0650*/  LDG.E R16, desc[UR8][R16.64] ;  /* 0x0000000810107981 */ /* 0x000f68000c1e1900 */
[----:B------:R-:W5:Y:S01]  /*0660*/  LDG.E R18, desc[UR8][R18.64] ;  /* 0x0000000812127981 */ /* 0x000f62000c1e1900 */
[----:B------:R-:W-:Y:S01]  /*0670*/  UIADD3 UR4, UPT, UPT, UR4, 0x8, URZ ;  /* 0x0000000804047890 */ /* 0x000fe2000fffe0ff */
[----:B--2---:R-:W-:-:S04]  /*0680*/  FADD R3, R0, R3 ;  /* 0x0000000300037221 */ /* 0x004fc80000000000 */
[----:B---3--:R-:W-:-:S04]  /*0690*/  FADD R3, R3, R4 ;  /* 0x0000000403037221 */ /* 0x008fc80000000000 */
[----:B----4-:R-:W-:-:S04]  /*06a0*/  FADD R3, R3, R6 ;  /* 0x0000000603037221 */ /* 0x010fc80000000000 */
[----:B-----5:R-:W-:-:S04]  /*06b0*/  FADD R3, R3, R8 ;  /* 0x0000000803037221 */ /* 0x020fc80000000000 */
[----:B------:R-:W-:-:S04]  /*06c0*/  FADD R3, R3, R12 ;  /* 0x0000000c03037221 */ /* 0x000fc80000000000 */
[----:B------:R-:W-:-:S04]  /*06d0*/  FADD R3, R3, R14 ;  /* 0x0000000e03037221 */ /* 0x000fc80000000000 */
[----:B------:R-:W-:-:S04]  /*06e0*/  FADD R3, R3, R16 ;  /* 0x0000001003037221 */ /* 0x000fc80000000000 */
[----:B------:R-:W-:-:S07]  /*06f0*/  FADD R0, R3, R18 ;  /* 0x0000001203007221 */ /* 0x000fce0000000000 */
.L_x_94:
        /* <DEDUP_REMOVED lines=12> */
[----:B------:R-:W-:Y:S02]  /*07c0*/  IMAD.WIDE R8, R11, 0x4, R6 ;  /* 0x000000040b087825 */ /* 0x000fe400078e0206 */
[----:B------:R-:W4:Y:S04]  /*07d0*/  LDG.E R7, desc[UR8][R6.64] ;  /* 0x0000000806077981 */ /* 0x000f28000c1e1900 */
[----:B------:R-:W5:Y:S01]  /*07e0*/  LDG.E R9, desc[UR8][R8.64] ;  /* 0x0000000808097981 */ /* 0x000f62000c1e1900 */
[----:B------:R-:W-:Y:S01]  /*07f0*/  UIADD3 UR4, UPT, UPT, UR4, 0x4, URZ ;  /* 0x0000000404047890 */ /* 0x000fe2000fffe0ff */
[----:B--2---:R-:W-:-:S04]  /*0800*/  FADD R0, R0, R3 ;  /* 0x0000000300007221 */ /* 0x004fc80000000000 */
[----:B---3--:R-:W-:-:S04]  /*0810*/  FADD R0, R0, R5 ;  /* 0x0000000500007221 */ /* 0x008fc80000000000 */
[----:B----4-:R-:W-:-:S04]  /*0820*/  FADD R0, R0, R7 ;  /* 0x0000000700007221 */ /* 0x010fc80000000000 */
[----:B-----5:R-:W-:-:S07]  /*0830*/  FADD R0, R0, R9 ;  /* 0x0000000900007221 */ /* 0x020fce0000000000 */
.L_x_95:
[----:B------:R-:W-:Y:S05]  /*0840*/  BRA.U !UP1, `(.L_x_93) ;  /* 0x0000000109287547 */ /* 0x000fea000b800000 */
[----:B------:R-:W0:Y:S01]  /*0850*/  LDC.64 R4, c[0x0][0x380] ;  /* 0x0000e000ff047b82 */ /* 0x000e220000000a00 */
[----:B------:R-:W-:Y:S01]  /*0860*/  IMAD R6, R11, UR4, R10 ;  /* 0x000000040b067c24 */ /* 0x000fe2000f8e020a */
[----:B------:R-:W-:-:S12]  /*0870*/  UIADD3 UR5, UPT, UPT, -UR5, URZ, URZ ;  /* 0x000000ff05057290 */ /* 0x000fd8000fffe1ff */
.L_x_96:
[----:B0-----:R-:W-:-:S06]  /*0880*/  IMAD.WIDE R2, R6, 0x4, R4 ;  /* 0x0000000406027825 */ /* 0x001fcc00078e0204 */
[----:B------:R-:W2:Y:S01]  /*0890*/  LDG.E R3, desc[UR8][R2.64] ;  /* 0x0000000802037981 */ /* 0x000ea2000c1e1900 */
[----:B------:R-:W-:Y:S01]  /*08a0*/  UIADD3 UR5, UPT, UPT, UR5, 0x1, URZ ;  /* 0x0000000105057890 */ /* 0x000fe2000fffe0ff */
[----:B------:R-:W-:-:S03]  /*08b0*/  IADD3 R6, PT, PT, R6, R11, RZ ;  /* 0x0000000b06067210 */ /* 0x000fc60007ffe0ff */
[----:B------:R-:W-:Y:S01]  /*08c0*/  UISETP.NE.AND UP0, UPT, UR5, URZ, UPT ;  /* 0x000000ff0500728c */ /* 0x000fe2000bf05270 */
[----:B--2---:R-:W-:-:S08]  /*08d0*/  FADD R0, R3, R0 ;  /* 0x0000000003007221 */ /* 0x004fd00000000000 */
[----:B------:R-:W-:Y:S05]  /*08e0*/  BRA.U UP0, `(.L_x_96) ;  /* 0xfffffffd00e47547 */ /* 0x000fea000b83ffff */
.L_x_93:
[----:B------:R0:W-:Y:S02]  /*08f0*/  STS [R21], R0 ;  /* 0x0000000015007388 */ /* 0x0001e40000000800 */
.L_x_90:
[----:B------:R-:W-:Y:S01]  /*0900*/  BAR.SYNC.DEFER_BLOCKING 0x0 ;  /* 0x0000000000007b1d */ /* 0x000fe20000010000 */
[----:B------:R-:W-:-:S05]  /*0910*/  IMAD.HI R11, R11, 0x2aaaaaab, RZ ;  /* 0x2aaaaaab0b0b7827 */ /* 0x000fca00078e02ff */
[----:B------:R-:W-:-:S04]  /*0920*/  LEA.HI R11, R11, R11, RZ, 0x1 ;  /* 0x0000000b0b0b7211 */ /* 0x000fc800078f08ff */
[----:B------:R-:W-:-:S13]  /*0930*/  ISETP.GE.AND P0, PT, R10, R11, PT ;  /* 0x0000000b0a00720c */ /* 0x000fda0003f06270 */
[----:B------:R-:W-:Y:S05]  /*0940*/  @P0 EXIT ;  /* 0x000000000000094d */ /* 0x000fea0003800000 */
[----:B0-----:R-:W-:-:S05]  /*0950*/  IMAD R21, R10, 0x14, R21 ;  /* 0x000000140a157824 */ /* 0x001fca00078e0215 */
[----:B------:R-:W0:Y:S02]  /*0960*/  LDS R3, [R21+0x14] ;  /* 0x0000140015037984 */ /* 0x000e240000000800 */
[----:B0-----:R-:W-:-:S13]  /*0970*/  FSETP.GT.AND P0, PT, R3, RZ, PT ;  /* 0x000000ff0300720b */ /* 0x001fda0003f04000 */
[----:B------:R-:W-:Y:S05]  /*0980*/  @!P0 EXIT ;  /* 0x000000000000894d */ /* 0x000fea0003800000 */
[----:B------:R-:W0:Y:S01]  /*0990*/  LDS R0, [R21] ;  /* 0x0000000015007984 */ /* 0x000e220000000800 */
[----:B------:R-:W1:Y:S01]  /*09a0*/  MUFU.RCP R2, R3 ;  /* 0x0000000300027308 */ /* 0x000e620000001000 */
[----:B------:R-:W-:Y:S01]  /*09b0*/  BSSY.RECONVERGENT B0, `(.L_x_97) ;  /* 0x000000b000007945 */ /* 0x000fe20003800200 */
[----:B-1----:R-:W-:-:S04]  /*09c0*/  FFMA R5, -R3, R2, 1 ;  /* 0x3f80000003057423 */ /* 0x002fc80000000102 */
[----:B------:R-:W-:Y:S02]  /*09d0*/  FFMA R5, R2, R5, R2 ;  /* 0x0000000502057223 */ /* 0x000fe40000000002 */
[----:B0-----:R-:W0:Y:S02]  /*09e0*/  FCHK P0, R0, R3 ;  /* 0x0000000300007302 */ /* 0x001e240000000000 */
[----:B------:R-:W-:-:S04]  /*09f0*/  FFMA R2, R0, R5, RZ ;  /* 0x0000000500027223 */ /* 0x000fc800000000ff */
[----:B------:R-:W-:-:S04]  /*0a00*/  FFMA R4, -R3, R2, R0 ;  /* 0x0000000203047223 */ /* 0x000fc80000000100 */
[----:B------:R-:W-:Y:S01]  /*0a10*/  FFMA R7, R5, R4, R2 ;  /* 0x0000000405077223 */ /* 0x000fe20000000002 */
[----:B0-----:R-:W-:Y:S06]  /*0a20*/  @!P0 BRA `(.L_x_98) ;  /* 0x00000000000c8947 */ /* 0x001fec0003800000 */
[----:B------:R-:W-:-:S07]  /*0a30*/  MOV R2, 0xa50 ;  /* 0x00000a5000027802 */ /* 0x000fce0000000f00 */
[----:B------:R-:W-:Y:S05]  /*0a40*/  CALL.REL.NOINC `($__internal_2_$__cuda_sm3x_div_rn_noftz_f32_slowpath) ;  /* 0x0000000400187944 */ /* 0x000fea0003c00000 */
[----:B------:R-:W-:-:S07]  /*0a50*/  MOV R7, R9 ;  /* 0x0000000900077202 */ /* 0x000fce0000000f00 */
.L_x_98:
[----:B------:R-:W-:Y:S05]  /*0a60*/  BSYNC.RECONVERGENT B0 ;  /* 0x0000000000007941 */ /* 0x000fea0003800200 */
.L_x_97:
[----:B------:R-:W0:Y:S01]  /*0a70*/  LDS R2, [R21+0x4] ;  /* 0x0000040015027984 */ /* 0x000e220000000800 */
[----:B------:R-:W1:Y:S01]  /*0a80*/  LDC.64 R4, c[0x0][0x388] ;  /* 0x0000e200ff047b82 */ /* 0x000e620000000a00 */
[----:B------:R-:W2:Y:S01]  /*0a90*/  MUFU.RCP R0, R3 ;  /* 0x0000000300007308 */ /* 0x000ea20000001000 */
[----:B------:R-:W-:Y:S01]  /*0aa0*/  IMAD R9, R10, 0x6, RZ ;  /* 0x000000060a097824 */ /* 0x000fe200078e02ff */
[----:B------:R-:W-:Y:S03]  /*0ab0*/  BSSY.RECONVERGENT B0, `(.L_x_99) ;  /* 0x000000d000007945 */ /* 0x000fe60003800200 */
[----:B-1----:R-:W-:-:S04]  /*0ac0*/  IMAD.WIDE R4, R9, 0x4, R4 ;  /* 0x0000000409047825 */ /* 0x002fc800078e0204 */
[----:B--2---:R-:W-:Y:S01]  /*0ad0*/  FFMA R9, -R3, R0, 1 ;  /* 0x3f80000003097423 */ /* 0x004fe20000000100 */
[----:B------:R1:W-:Y:S03]  /*0ae0*/  STG.E desc[UR8][R4.64], R7 ;  /* 0x0000000704007986 */ /* 0x0003e6000c101908 */
[----:B------:R-:W-:Y:S01]  /*0af0*/  FFMA R0, R0, R9, R0 ;  /* 0x0000000900007223 */ /* 0x000fe20000000000 */
[----:B0-----:R-:W0:Y:S03]  /*0b00*/  FCHK P0, R2, R3 ;  /* 0x0000000302007302 */ /* 0x001e260000000000 */
[----:B------:R-:W-:-:S04]  /*0b10*/  FFMA R9, R0, R2, RZ ;  /* 0x0000000200097223 */ /* 0x000fc800000000ff */
[----:B------:R-:W-:-:S04]  /*0b20*/  FFMA R6, -R3, R9, R2 ;  /* 0x0000000903067223 */ /* 0x000fc80000000102 */
[----:B------:R-:W-:Y:S01]  /*0b30*/  FFMA R9, R0, R6, R9 ;  /* 0x0000000600097223 */ /* 0x000fe20000000009 */
[----:B01----:R-:W-:Y:S06]  /*0b40*/  @!P0 BRA `(.L_x_100) ;  /* 0x00000000000c8947 */ /* 0x003fec0003800000 */
[----:B------:R-:W-:Y:S02]  /*0b50*/  MOV R0, R2 ;  /* 0x0000000200007202 */ /* 0x000fe40000000f00 */
[----:B------:R-:W-:-:S07]  /*0b60*/  MOV R2, 0xb80 ;  /* 0x00000b8000027802 */ /* 0x000fce0000000f00 */
[----:B------:R-:W-:Y:S05]  /*0b70*/  CALL.REL.NOINC `($__internal_2_$__cuda_sm3x_div_rn_noftz_f32_slowpath) ;  /* 0x0000000000cc7944 */ /* 0x000fea0003c00000 */
.L_x_100:
[----:B------:R-:W-:Y:S05]  /*0b80*/  BSYNC.RECONVERGENT B0 ;  /* 0x0000000000007941 */ /* 0x000fea0003800200 */
.L_x_99:
[----:B------:R-:W0:Y:S01]  /*0b90*/  LDS R2, [R21+0x8] ;  /* 0x0000080015027984 */ /* 0x000e220000000800 */
[----:B------:R-:W1:Y:S01]  /*0ba0*/  MUFU.RCP R0, R3 ;  /* 0x0000000300007308 */ /* 0x000e620000001000 */
[----:B------:R-:W-:Y:S02]  /*0bb0*/  BSSY.RECONVERGENT B0, `(.L_x_101) ;  /* 0x000000d000007945 */ /* 0x000fe40003800200 */
[----:B------:R2:W-:Y:S01]  /*0bc0*/  STG.E desc[UR8][R4.64+0x4], R9 ;  /* 0x0000040904007986 */ /* 0x0005e2000c101908 */
[----:B-1----:R-:W-:-:S04]  /*0bd0*/  FFMA R7, -R3, R0, 1 ;  /* 0x3f80000003077423 */ /* 0x002fc80000000100 */
[----:B------:R-:W-:Y:S01]  /*0be0*/  FFMA R0, R0, R7, R0 ;  /* 0x0000000700007223 */ /* 0x000fe20000000000 */
[----:B0-----:R-:W0:Y:S03]  /*0bf0*/  FCHK P0, R2, R3 ;  /* 0x0000000302007302 */ /* 0x001e260000000000 */
[----:B------:R-:W-:-:S04]  /*0c00*/  FFMA R7, R0, R2, RZ ;  /* 0x0000000200077223 */ /* 0x000fc800000000ff */
[----:B------:R-:W-:-:S04]  /*0c10*/  FFMA R6, -R3, R7, R2 ;  /* 0x0000000703067223 */ /* 0x000fc80000000102 */
[----:B------:R-:W-:Y:S01]  /*0c20*/  FFMA R7, R0, R6, R7 ;  /* 0x0000000600077223 */ /* 0x000fe20000000007 */
[----:B0-2---:R-:W-:Y:S06]  /*0c30*/  @!P0 BRA `(.L_x_102) ;  /* 0x0000000000108947 */ /* 0x005fec0003800000 */
[----:B------:R-:W-:Y:S02]  /*0c40*/  MOV R0, R2 ;  /* 0x0000000200007202 */ /* 0x000fe40000000f00 */
[----:B------:R-:W-:-:S07]  /*0c50*/  MOV R2, 0xc70 ;  /* 0x00000c7000027802 */ /* 0x000fce0000000f00 */
[----:B------:R-:W-:Y:S05]  /*0c60*/  CALL.REL.NOINC `($__internal_2_$__cuda_sm3x_div_rn_noftz_f32_slowpath) ;  /* 0x0000000000907944 */ /* 0x000fea0003c00000 */
[----:B------:R-:W-:-:S07]  /*0c70*/  MOV R7, R9 ;  /* 0x0000000900077202 */ /* 0x000fce0000000f00 */
.L_x_102:
[----:B------:R-:W-:Y:S05]  /*0c80*/  BSYNC.RECONVERGENT B0 ;  /* 0x0000000000007941 */ /* 0x000fea0003800200 */
.L_x_101:
        /* <DEDUP_REMOVED lines=14> */
.L_x_104:
[----:B------:R-:W-:Y:S05]  /*0d70*/  BSYNC.RECONVERGENT B0 ;  /* 0x0000000000007941 */ /* 0x000fea0003800200 */
.L_x_103:
        /* <DEDUP_REMOVED lines=15> */
.L_x_106:
[----:B------:R-:W-:Y:S05]  /*0e70*/  BSYNC.RECONVERGENT B0 ;  /* 0x0000000000007941 */ /* 0x000fea0003800200 */
.L_x_105:
[----:B------:R-:W-:Y:S04]  /*0e80*/  STG.E desc[UR8][R4.64+0x10], R7 ;  /* 0x0000100704007986 */ /* 0x000fe8000c101908 */
[----:B------:R-:W-:Y:S01]  /*0e90*/  STG.E desc[UR8][R4.64+0x14], RZ ;  /* 0x000014ff04007986 */ /* 0x000fe2000c101908 */
[----:B------:R-:W-:Y:S05]  /*0ea0*/  EXIT ;  /* 0x000000000000794d */ /* 0x000fea0003800000 */
        .weak           $__internal_2_$__cuda_sm3x_div_rn_noftz_f32_slowpath
        .type           $__internal_2_$__cuda_sm3x_div_rn_noftz_f32_slowpath,@function
        .size           $__internal_2_$__cuda_sm3x_div_rn_noftz_f32_slowpath,(.L_x_121 - $__internal_2_$__cuda_sm3x_div_rn_noftz_f32_slowpath)
$__internal_2_$__cuda_sm3x_div_rn_noftz_f32_slowpath:
[----:B------:R-:W-:Y:S01]  /*0eb0*/  SHF.R.U32.HI R7, RZ, 0x17, R3 ;  /* 0x00000017ff077819 */ /* 0x000fe20000011603 */
[----:B------:R-:W-:Y:S01]  /*0ec0*/  BSSY.RECONVERGENT B1, `(.L_x_107) ;  /* 0x0000063000017945 */ /* 0x000fe20003800200 */
        /* <DEDUP_REMOVED lines=33> */
.L_x_108:
[----:B------:R-:W-:Y:S01]  /*10e0*/  LEA R8, R14, 0xc0800000, 0x17 ;  /* 0xc08000000e087811 */ /* 0x000fe200078eb8ff */
[----:B------:R-:W-:Y:S03]  /*10f0*/  BSSY.RECONVERGENT B2, `(.L_x_113) ;  /* 0x0000036000027945 */ /* 0x000fe60003800200 */
[----:B------:R-:W-:Y:S02]  /*1100*/  IADD3 R8, PT, PT, -R8, R7, RZ ;  /* 0x0000000708087210 */ /* 0x000fe40007ffe1ff */
[----:B------:R-:W-:Y:S02]  /*1110*/  IADD3 R7, PT, PT, R12, -0x7f, RZ ;  /* 0xffffff810c077810 */ /* 0x000fe40007ffe0ff */
[----:B------:R-:W0:Y:S01]  /*1120*/  MUFU.RCP R9, R8 ;  /* 0x0000000800097308 */ /* 0x000e220000001000 */
[----:B------:R-:W-:Y:S02]  /*1130*/  FADD.FTZ R11, -R8, -RZ ;  /* 0x800000ff080b7221 */ /* 0x000fe40000010100 */
[----:B------:R-:W-:-:S02]  /*1140*/  IMAD R0, R7, -0x800000, R0 ;  /* 0xff80000007007824 */ /* 0x000fc400078e0200 */
[----:B0-----:R-:W-:-:S04]  /*1150*/  FFMA R12, R9, R11, 1 ;  /* 0x3f800000090c7423 */ /* 0x001fc8000000000b */
[----:B------:R-:W-:-:S04]  /*1160*/  FFMA R16, R9, R12, R9 ;  /* 0x0000000c09107223 */ /* 0x000fc80000000009 */
[----:B------:R-:W-:-:S04]  /*1170*/  FFMA R9, R0, R16, RZ ;  /* 0x0000001000097223 */ /* 0x000fc800000000ff */
[----:B------:R-:W-:-:S04]  /*1180*/  FFMA R12, R11, R9, R0 ;  /* 0x000000090b0c7223 */ /* 0x000fc80000000000 */
[----:B------:R-:W-:Y:S01]  /*1190*/  FFMA R13, R16, R12, R9 ;  /* 0x0000000c100d7223 */ /* 0x000fe20000000009 */
[----:B------:R-:W-:-:S03]  /*11a0*/  IADD3 R9, PT, PT, R7, 0x7f, -R14 ;  /* 0x0000007f07097810 */ /* 0x000fc60007ffe80e */
[----:B------:R-:W-:Y:S01]  /*11b0*/  FFMA R12, R11, R13, R0 ;  /* 0x0000000d0b0c7223 */ /* 0x000fe20000000000 */
[----:B------:R-:W-:-:S03]  /*11c0*/  IADD3 R9, PT, PT, R9, R6, RZ ;  /* 0x0000000609097210 */ /* 0x000fc60007ffe0ff */
        /* <DEDUP_REMOVED lines=15> */
[C---:B------:R-:W-:Y:S01]  /*12c0*/  IADD3 R9, PT, PT, R11.reuse, 0x20, RZ ;  /* 0x000000200b097810 */ /* 0x040fe20007ffe0ff */
[-CC-:B------:R-:W-:Y:S01]  /*12d0*/  FFMA.RM R7, R16, R12.reuse, R13.reuse ;  /* 0x0000000c10077223 */ /* 0x180fe2000000400d */
[C---:B------:R-:W-:Y:S02]  /*12e0*/  ISETP.NE.AND P2, PT, R11.reuse, RZ, PT ;  /* 0x000000ff0b00720c */ /* 0x040fe40003f45270 */
[----:B------:R-:W-:Y:S01]  /*12f0*/  LOP3.LUT R8, R6, 0x7fffff, RZ, 0xc0, !PT ;  /* 0x007fffff06087812 */ /* 0x000fe200078ec0ff */
[----:B------:R-:W-:Y:S01]  /*1300*/  FFMA.RP R6, R16, R12, R13 ;  /* 0x0000000c10067223 */ /* 0x000fe2000000800d */
[C---:B------:R-:W-:Y:S02]  /*1310*/  ISETP.NE.AND P1, PT, R11.reuse, RZ, PT ;  /* 0x000000ff0b00720c */ /* 0x040fe40003f25270 */
[----:B------:R-:W-:Y:S02]  /*1320*/  LOP3.LUT R8, R8, 0x800000, RZ, 0xfc, !PT ;  /* 0x0080000008087812 */ /* 0x000fe400078efcff */
[----:B------:R-:W-:-:S02]  /*1330*/  IADD3 R11, PT, PT, -R11, RZ, RZ ;  /* 0x000000ff0b0b7210 */ /* 0x000fc40007ffe1ff */
[----:B------:R-:W-:Y:S02]  /*1340*/  SHF.L.U32 R9, R8, R9, RZ ;  /* 0x0000000908097219 */ /* 0x000fe400000006ff */
[----:B------:R-:W-:Y:S02]  /*1350*/  FSETP.NEU.FTZ.AND P0, PT, R6, R7, PT ;  /* 0x000000070600720b */ /* 0x000fe40003f1d000 */
        /* <DEDUP_REMOVED lines=11> */
.L_x_115:
[----:B------:R-:W-:-:S04]  /*1410*/  LOP3.LUT R0, R0, 0x80000000, RZ, 0xc0, !PT ;  /* 0x8000000000007812 */ /* 0x000fc800078ec0ff */
[----:B------:R-:W-:Y:S01]  /*1420*/  LOP3.LUT R0, R0, 0x7f800000, RZ, 0xfc, !PT ;  /* 0x7f80000000007812 */ /* 0x000fe200078efcff */
[----:B------:R-:W-:Y:S06]  /*1430*/  BRA `(.L_x_116) ;  /* 0x0000000000047947 */ /* 0x000fec0003800000 */
.L_x_114:
[----:B------:R-:W-:-:S07]  /*1440*/  LEA R0, R9, R0, 0x17 ;  /* 0x0000000009007211 */ /* 0x000fce00078eb8ff */
.L_x_116:
[----:B------:R-:W-:Y:S05]  /*1450*/  BSYNC.RECONVERGENT B2 ;  /* 0x0000000000027941 */ /* 0x000fea0003800200 */
.L_x_113:
[----:B------:R-:W-:Y:S05]  /*1460*/  BRA `(.L_x_117) ;  /* 0x0000000000207947 */ /* 0x000fea0003800000 */
.L_x_112:
[----:B------:R-:W-:-:S04]  /*1470*/  LOP3.LUT R0, R7, 0x80000000, R0, 0x48, !PT ;  /* 0x8000000007007812 */ /* 0x000fc800078e4800 */
[----:B------:R-:W-:Y:S01]  /*1480*/  LOP3.LUT R0, R0, 0x7f800000, RZ, 0xfc, !PT ;  /* 0x7f80000000007812 */ /* 0x000fe200078efcff */
[----:B------:R-:W-:Y:S06]  /*1490*/  BRA `(.L_x_117) ;  /* 0x0000000000147947 */ /* 0x000fec0003800000 */
.L_x_111:
[----:B------:R-:W-:Y:S01]  /*14a0*/  LOP3.LUT R0, R7, 0x80000000, R0, 0x48, !PT ;  /* 0x8000000007007812 */ /* 0x000fe200078e4800 */
[----:B------:R-:W-:Y:S06]  /*14b0*/  BRA `(.L_x_117) ;  /* 0x00000000000c7947 */ /* 0x000fec0003800000 */
.L_x_110:
[----:B------:R-:W0:Y:S01]  /*14c0*/  MUFU.RSQ R0, -QNAN ;  /* 0xffc0000000007908 */ /* 0x000e220000001400 */
[----:B------:R-:W-:Y:S05]  /*14d0*/  BRA `(.L_x_117) ;  /* 0x0000000000047947 */ /* 0x000fea0003800000 */
.L_x_109:
[----:B------:R-:W-:-:S07]  /*14e0*/  FADD.FTZ R0, R0, R3 ;  /* 0x0000000300007221 */ /* 0x000fce0000010000 */
.L_x_117:
[----:B------:R-:W-:Y:S05]  /*14f0*/  BSYNC.RECONVERGENT B1 ;  /* 0x0000000000017941 */ /* 0x000fea0003800200 */
.L_x_107:
[----:B------:R-:W-:Y:S01]  /*1500*/  HFMA2 R7, -RZ, RZ, 0, 0 ;  /* 0x00000000ff077431 */ /* 0x000fe200000001ff */
[----:B------:R-:W-:Y:S02]  /*1510*/  MOV R6, R2 ;  /* 0x0000000200067202 */ /* 0x000fe40000000f00 */
[----:B0-----:R-:W-:Y:S02]  /*1520*/  MOV R9, R0 ;  /* 0x0000000000097202 */ /* 0x001fe40000000f00 */
[----:B------:R-:W-:Y:S05]  /*1530*/  RET.REL.NODEC R6 `(fusedMultiVectorSumAndAverage) ;  /* 0xffffffe806b07950 */ /* 0x000fea0003c3ffff */
.L_x_118:
        /* <DEDUP_REMOVED lines=12> */
.L_x_121:


//--------------------- .nv.shared.averageColorCluster --------------------------
	.section	.nv.shared.averageColorCluster,"aw",@nobits
	.sectionflags	@""
	.align	16
	.zero		1024


//--------------------- .nv.shared.reserved.0     --------------------------
	.section	.nv.shared.reserved.0,"aw",@nobits
	.weak		__nv_reservedSMEM_offset_0_alias
	.size		__nv_reservedSMEM_offset_0_alias, 0, 64
	.other		__nv_reservedSMEM_offset_0_alias,@"STO_CUDA_RESERVED_SHARED STV_DEFAULT"
__nv_reservedSMEM_offset_0_alias:
	.zero		0
	.zero		64


//--------------------- .nv.shared.assignClusterCenters --------------------------
	.section	.nv.shared.assignClusterCenters,"aw",@nobits
	.sectionflags	@""
	.align	16
	.zero		1024


//--------------------- .nv.shared.fusedMultiVectorSumAndAverage --------------------------
	.section	.nv.shared.fusedMultiVectorSumAndAverage,"aw",@nobits
	.sectionflags	@""
	.align	16
.nv.shared.fusedMultiVectorSumAndAverage:
	.zero		5120


//--------------------- .nv.constant0.averageColorCluster --------------------------
	.section	.nv.constant0.averageColorCluster,"a",@progbits
	.sectionflags	@""
	.align	4
.nv.constant0.averageColorCluster:
	.zero		944


//--------------------- .nv.constant0.assignClusterCenters --------------------------
	.section	.nv.constant0.assignClusterCenters,"a",@progbits
	.sectionflags	@""
	.align	4
.nv.constant0.assignClusterCenters:
	.zero		964


//--------------------- .nv.constant0.fusedMultiVectorSumAndAverage --------------------------
	.section	.nv.constant0.fusedMultiVectorSumAndAverage,"a",@progbits
	.sectionflags	@""
	.align	4
.nv.constant0.fusedMultiVectorSumAndAverage:
	.zero		920


//--------------------- SYMBOLS --------------------------

	.type		.nv.reservedSmem.offset0,@object
	.size		.nv.reservedSmem.offset0,0x4
	.type		.nv.reservedSmem.cap,@object
	.size		.nv.reservedSmem.cap,0x4
